	.target	sm_90a

	.elftype	@"ET_EXEC"


//--------------------- .note.nv.tkinfo           --------------------------
	.section	.note.nv.tkinfo,"",@"SHT_NOTE"
	.sectionflags	@"SHF_NOTE_NV_TKINFO"
	.tkinfo
        /*0018*/ 	.word	0x00000002
        /*0030*/ 	.string	""
        /*0030*/ 	.string	"ptxas"
        /*0030*/ 	.string	"Cuda compilation tools, release 13.0, V13.0.88"
        /*0030*/ 	.string	"Build cuda_13.0.r13.0/compiler.36424714_0"
        /*0030*/ 	.string	"-arch sm_90a -m 64 "



//--------------------- .note.nv.cuinfo           --------------------------
	.section	.note.nv.cuinfo,"",@"SHT_NOTE"
	.sectionflags	@"SHF_NOTE_NV_CUINFO"
        /*0018*/ 	.short	0x0002
        /*001a*/ 	.short	0x005a
        /*001c*/ 	.short	0x0082
	.zero		2


//--------------------- .nv.info                  --------------------------
	.section	.nv.info,"",@"SHT_CUDA_INFO"
	.align	4


	//----- nvinfo : EIATTR_REGCOUNT
	.align		4
        /*0000*/ 	.byte	0x04, 0x2f
        /*0002*/ 	.short	(.L_15 - .L_14)
	.align		4
.L_14:
        /*0004*/ 	.word	index@(_ZN7cutlass13device_kernelINS_4gemm6kernel13GemmUniversalIN4cute5tupleIJiiiiEEENS1_10collective13CollectiveMmaINS1_34MainloopSm90TmaGmmaWarpSpecializedILi3ENS5_IJNS4_1CILi1EEESB_SB_EEENS1_35KernelTmaWarpSpecializedCooperativeEEENS5_IJNSA_ILi128EEESF_NSA_ILi64EEEEEEaNS5_IJlSB_lEEEaSI_NS4_8TiledMMAINS4_8MMA_AtomIJNS4_4SM904GMMA27MMA_64x128x32_S32S8S8_SS_TNEEEENS4_6LayoutINS5_IJNSA_ILi2EEESB_SB_EEENS5_IJSB_NSA_ILi0EEESS_EEEEENS5_IJNS4_10UnderscoreESV_SV_EEEEENS4_13SM90_TMA_LOADENS4_14ComposedLayoutINS4_7SwizzleILi2ELi4ELi3EEENS4_18smem_ptr_flag_bitsILi8EEENSP_INS5_IJNSA_ILi8EEESG_EEENS5_IJSG_SB_EEEEEEEvNS4_8identityESY_S18_vS19_EENS_8epilogue10collective6detail29Sm90TmaWarpSpecializedAdapterINS1C_15DefaultEpilogueIaSI_SI_NS1B_6thread17LinearCombinationIaLi1EiiLNS1G_9ScaleType4KindE0ELNS_15FloatRoundStyleE2EaEENS1_15EpilogueDefaultEEEEEvvEEEEvNT_6ParamsE)
        /*0008*/ 	.word	0x000000a8


	//----- nvinfo : EIATTR_FRAME_SIZE
	.align		4
.L_15:
        /*000c*/ 	.byte	0x04, 0x11
        /*000e*/ 	.short	(.L_17 - .L_16)
	.align		4
.L_16:
        /*0010*/ 	.word	index@(_ZN7cutlass13device_kernelINS_4gemm6kernel13GemmUniversalIN4cute5tupleIJiiiiEEENS1_10collective13CollectiveMmaINS1_34MainloopSm90TmaGmmaWarpSpecializedILi3ENS5_IJNS4_1CILi1EEESB_SB_EEENS1_35KernelTmaWarpSpecializedCooperativeEEENS5_IJNSA_ILi128EEESF_NSA_ILi64EEEEEEaNS5_IJlSB_lEEEaSI_NS4_8TiledMMAINS4_8MMA_AtomIJNS4_4SM904GMMA27MMA_64x128x32_S32S8S8_SS_TNEEEENS4_6LayoutINS5_IJNSA_ILi2EEESB_SB_EEENS5_IJSB_NSA_ILi0EEESS_EEEEENS5_IJNS4_10UnderscoreESV_SV_EEEEENS4_13SM90_TMA_LOADENS4_14ComposedLayoutINS4_7SwizzleILi2ELi4ELi3EEENS4_18smem_ptr_flag_bitsILi8EEENSP_INS5_IJNSA_ILi8EEESG_EEENS5_IJSG_SB_EEEEEEEvNS4_8identityESY_S18_vS19_EENS_8epilogue10collective6detail29Sm90TmaWarpSpecializedAdapterINS1C_15DefaultEpilogueIaSI_SI_NS1B_6thread17LinearCombinationIaLi1EiiLNS1G_9ScaleType4KindE0ELNS_15FloatRoundStyleE2EaEENS1_15EpilogueDefaultEEEEEvvEEEEvNT_6ParamsE)
        /*0014*/ 	.word	0x00000000


	//----- nvinfo : EIATTR_MIN_STACK_SIZE
	.align		4
.L_17:
        /*0018*/ 	.byte	0x04, 0x12
        /*001a*/ 	.short	(.L_19 - .L_18)
	.align		4
.L_18:
        /*001c*/ 	.word	index@(_ZN7cutlass13device_kernelINS_4gemm6kernel13GemmUniversalIN4cute5tupleIJiiiiEEENS1_10collective13CollectiveMmaINS1_34MainloopSm90TmaGmmaWarpSpecializedILi3ENS5_IJNS4_1CILi1EEESB_SB_EEENS1_35KernelTmaWarpSpecializedCooperativeEEENS5_IJNSA_ILi128EEESF_NSA_ILi64EEEEEEaNS5_IJlSB_lEEEaSI_NS4_8TiledMMAINS4_8MMA_AtomIJNS4_4SM904GMMA27MMA_64x128x32_S32S8S8_SS_TNEEEENS4_6LayoutINS5_IJNSA_ILi2EEESB_SB_EEENS5_IJSB_NSA_ILi0EEESS_EEEEENS5_IJNS4_10UnderscoreESV_SV_EEEEENS4_13SM90_TMA_LOADENS4_14ComposedLayoutINS4_7SwizzleILi2ELi4ELi3EEENS4_18smem_ptr_flag_bitsILi8EEENSP_INS5_IJNSA_ILi8EEESG_EEENS5_IJSG_SB_EEEEEEEvNS4_8identityESY_S18_vS19_EENS_8epilogue10collective6detail29Sm90TmaWarpSpecializedAdapterINS1C_15DefaultEpilogueIaSI_SI_NS1B_6thread17LinearCombinationIaLi1EiiLNS1G_9ScaleType4KindE0ELNS_15FloatRoundStyleE2EaEENS1_15EpilogueDefaultEEEEEvvEEEEvNT_6ParamsE)
        /*0020*/ 	.word	0x00000000
.L_19:


//--------------------- .nv.compat                --------------------------
	.section	.nv.compat,"",@"SHT_CUDA_COMPAT_INFO"
	.align	4
        /*0000*/ 	.byte	0x02, 0x09, 0x01, 0x00, 0x02, 0x02, 0x04, 0x00, 0x02, 0x05, 0x05, 0x00, 0x03, 0x07, 0x01, 0x01
        /*0010*/ 	.byte	0x02, 0x03, 0x01, 0x00, 0x02, 0x06, 0x01, 0x00, 0x04, 0x0b, 0x08, 0x00, 0x00, 0x00, 0x00, 0x00
        /*0020*/ 	.byte	0x00, 0x00, 0x00, 0x00


//--------------------- .nv.info._ZN7cutlass13device_kernelINS_4gemm6kernel13GemmUniversalIN4cute5tupleIJiiiiEEENS1_10collective13CollectiveMmaINS1_34MainloopSm90TmaGmmaWarpSpecializedILi3ENS5_IJNS4_1CILi1EEESB_SB_EEENS1_35KernelTmaWarpSpecializedCooperativeEEENS5_IJNSA_ILi128EEESF_NSA_ILi64EEEEEEaNS5_IJlSB_lEEEaSI_NS4_8TiledMMAINS4_8MMA_AtomIJNS4_4SM904GMMA27MMA_64x128x32_S32S8S8_SS_TNEEEENS4_6LayoutINS5_IJNSA_ILi2EEESB_SB_EEENS5_IJSB_NSA_ILi0EEESS_EEEEENS5_IJNS4_10UnderscoreESV_SV_EEEEENS4_13SM90_TMA_LOADENS4_14ComposedLayoutINS4_7SwizzleILi2ELi4ELi3EEENS4_18smem_ptr_flag_bitsILi8EEENSP_INS5_IJNSA_ILi8EEESG_EEENS5_IJSG_SB_EEEEEEEvNS4_8identityESY_S18_vS19_EENS_8epilogue10collective6detail29Sm90TmaWarpSpecializedAdapterINS1C_15DefaultEpilogueIaSI_SI_NS1B_6thread17LinearCombinationIaLi1EiiLNS1G_9ScaleType4KindE0ELNS_15FloatRoundStyleE2EaEENS1_15EpilogueDefaultEEEEEvvEEEEvNT_6ParamsE --------------------------
	.section	.nv.info._ZN7cutlass13device_kernelINS_4gemm6kernel13GemmUniversalIN4cute5tupleIJiiiiEEENS1_10collective13CollectiveMmaINS1_34MainloopSm90TmaGmmaWarpSpecializedILi3ENS5_IJNS4_1CILi1EEESB_SB_EEENS1_35KernelTmaWarpSpecializedCooperativeEEENS5_IJNSA_ILi128EEESF_NSA_ILi64EEEEEEaNS5_IJlSB_lEEEaSI_NS4_8TiledMMAINS4_8MMA_AtomIJNS4_4SM904GMMA27MMA_64x128x32_S32S8S8_SS_TNEEEENS4_6LayoutINS5_IJNSA_ILi2EEESB_SB_EEENS5_IJSB_NSA_ILi0EEESS_EEEEENS5_IJNS4_10UnderscoreESV_SV_EEEEENS4_13SM90_TMA_LOADENS4_14ComposedLayoutINS4_7SwizzleILi2ELi4ELi3EEENS4_18smem_ptr_flag_bitsILi8EEENSP_INS5_IJNSA_ILi8EEESG_EEENS5_IJSG_SB_EEEEEEEvNS4_8identityESY_S18_vS19_EENS_8epilogue10collective6detail29Sm90TmaWarpSpecializedAdapterINS1C_15DefaultEpilogueIaSI_SI_NS1B_6thread17LinearCombinationIaLi1EiiLNS1G_9ScaleType4KindE0ELNS_15FloatRoundStyleE2EaEENS1_15EpilogueDefaultEEEEEvvEEEEvNT_6ParamsE,"",@"SHT_CUDA_INFO"
	.sectionflags	@""
	.align	4


	//----- nvinfo : EIATTR_CUDA_API_VERSION
	.align		4
        /*0000*/ 	.byte	0x04, 0x37
        /*0002*/ 	.short	(.L_21 - .L_20)
.L_20:
        /*0004*/ 	.word	0x00000082


	//----- nvinfo : EIATTR_KPARAM_INFO
	.align		4
.L_21:
        /*0008*/ 	.byte	0x04, 0x17
        /*000a*/ 	.short	(.L_23 - .L_22)
.L_22:
        /*000c*/ 	.word	0x00000000
        /*0010*/ 	.short	0x0000
        /*0012*/ 	.short	0x0070
        /*0014*/ 	.byte	0x00, 0xf0, 0x01, 0x10


	//----- nvinfo : EIATTR_SPARSE_MMA_MASK
	.align		4
.L_23:
        /*0018*/ 	.byte	0x03, 0x50
        /*001a*/ 	.short	0x0000


	//----- nvinfo : EIATTR_MAXREG_COUNT
	.align		4
        /*001c*/ 	.byte	0x03, 0x1b
        /*001e*/ 	.short	0x00a8


	//----- nvinfo : EIATTR_NUM_BARRIERS
	.align		4
        /*0020*/ 	.byte	0x02, 0x4c
        /*0022*/ 	.byte	0x01
	.zero		1


	//----- nvinfo : EIATTR_EXTERNS
	.align		4
        /*0024*/ 	.byte	0x04, 0x0f
        /*0026*/ 	.short	(.L_25 - .L_24)


	//   ....[0]....
	.align		4
.L_24:
        /*0028*/ 	.word	index@(__assertfail)


	//----- nvinfo : EIATTR_MERCURY_ISA_VERSION
	.align		4
.L_25:
        /*002c*/ 	.byte	0x03, 0x5f
        /*002e*/ 	.short	0x0101


	//----- nvinfo : EIATTR_INT_WARP_WIDE_INSTR_OFFSETS
	.align		4
        /*0030*/ 	.byte	0x04, 0x31
        /*0032*/ 	.short	(.L_27 - .L_26)


	//   ....[0]....
.L_26:
        /*0034*/ 	.word	0x00000390


	//   ....[1]....
        /*0038*/ 	.word	0x000003c0


	//   ....[2]....
        /*003c*/ 	.word	0x000004a0


	//----- nvinfo : EIATTR_COOP_GROUP_MASK_REGIDS
	.align		4
.L_27:
        /*0040*/ 	.byte	0x04, 0x29
        /*0042*/ 	.short	(.L_29 - .L_28)


	//   ....[0]....
.L_28:
        /*0044*/ 	.word	0xffffffff


	//   ....[1]....
        /*0048*/ 	.word	0xffffffff


	//   ....[2]....
        /*004c*/ 	.word	0xffffffff


	//   ....[3]....
        /*0050*/ 	.word	0xffffffff


	//   ....[4]....
        /*0054*/ 	.word	0xffffffff


	//----- nvinfo : EIATTR_COOP_GROUP_INSTR_OFFSETS
	.align		4
.L_29:
        /*0058*/ 	.byte	0x04, 0x28
        /*005a*/ 	.short	(.L_31 - .L_30)


	//   ....[0]....
.L_30:
        /*005c*/ 	.word	0x00000060


	//   ....[1]....
        /*0060*/ 	.word	0x00000070


	//   ....[2]....
        /*0064*/ 	.word	0x00000130


	//   ....[3]....
        /*0068*/ 	.word	0x000002a0


	//   ....[4]....
        /*006c*/ 	.word	0x00000f40


	//----- nvinfo : EIATTR_REG_RECONFIG
	.align		4
.L_31:
        /*0070*/ 	.byte	0x01, 0x54
	.zero		2


	//----- nvinfo : EIATTR_SYSCALL_OFFSETS
	.align		4
        /*0074*/ 	.byte	0x04, 0x46
        /*0076*/ 	.short	(.L_33 - .L_32)


	//   ....[0]....
.L_32:
        /*0078*/ 	.word	0x00001100


	//----- nvinfo : EIATTR_MBARRIER_INSTR_OFFSETS
	.align		4
.L_33:
        /*007c*/ 	.byte	0x04, 0x39
        /*007e*/ 	.short	(.L_35 - .L_34)


	//   ....[0]....
.L_34:
        /*0080*/ 	.word	0x00000230
        /*0084*/ 	.word	0x000000ff
        /*0088*/ 	.word	0x00000000
        /*008c*/ 	.short	0x0100
        /*008e*/ 	.byte	0x08
	.zero		1


	//   ....[1]....
        /*0090*/ 	.word	0x00000240
        /*0094*/ 	.word	0x000000ff
        /*0098*/ 	.word	0x00000018
        /*009c*/ 	.short	0x0100
        /*009e*/ 	.byte	0x08
	.zero		1


	//   ....[2]....
        /*00a0*/ 	.word	0x00000250
        /*00a4*/ 	.word	0x000000ff
        /*00a8*/ 	.word	0x00000008
        /*00ac*/ 	.short	0x0100
        /*00ae*/ 	.byte	0x08
	.zero		1


	//   ....[3]....
        /*00b0*/ 	.word	0x00000260
        /*00b4*/ 	.word	0x000000ff
        /*00b8*/ 	.word	0x00000020
        /*00bc*/ 	.short	0x0100
        /*00be*/ 	.byte	0x08
	.zero		1


	//   ....[4]....
        /*00c0*/ 	.word	0x00000270
        /*00c4*/ 	.word	0x000000ff
        /*00c8*/ 	.word	0x00000010
        /*00cc*/ 	.short	0x0100
        /*00ce*/ 	.byte	0x08
	.zero		1


	//   ....[5]....
        /*00d0*/ 	.word	0x00000280
        /*00d4*/ 	.word	0x000000ff
        /*00d8*/ 	.word	0x00000028
        /*00dc*/ 	.short	0x0100
        /*00de*/ 	.byte	0x08
	.zero		1


	//   ....[6]....
        /*00e0*/ 	.word	0x00000510
        /*00e4*/ 	.word	0x000000ff
        /*00e8*/ 	.word	0x00000040
        /*00ec*/ 	.short	0x0100
        /*00ee*/ 	.byte	0x06
	.zero		1


	//   ....[7]....
        /*00f0*/ 	.word	0x00000570
        /*00f4*/ 	.word	0x000000ff
        /*00f8*/ 	.word	0x00000048
        /*00fc*/ 	.short	0x0100
        /*00fe*/ 	.byte	0x06
	.zero		1


	//   ....[8]....
        /*0100*/ 	.word	0x000011d0
        /*0104*/ 	.word	0x00000003
        /*0108*/ 	.word	0x00000000
        /*010c*/ 	.short	0x010a
        /*010e*/ 	.byte	0x3f
	.zero		1


	//   ....[9]....
        /*0110*/ 	.word	0x00001210
        /*0114*/ 	.word	0x00000003
        /*0118*/ 	.word	0x00000000
        /*011c*/ 	.short	0x010a
        /*011e*/ 	.byte	0x3f
	.zero		1


	//   ....[10]....
        /*0120*/ 	.word	0x000014e0
        /*0124*/ 	.word	0x00000005
        /*0128*/ 	.word	0x00000000
        /*012c*/ 	.short	0x010a
        /*012e*/ 	.byte	0x3f
	.zero		1


	//   ....[11]....
        /*0130*/ 	.word	0x00001520
        /*0134*/ 	.word	0x00000005
        /*0138*/ 	.word	0x00000000
        /*013c*/ 	.short	0x010a
        /*013e*/ 	.byte	0x3f
	.zero		1


	//   ....[12]....
        /*0140*/ 	.word	0x00001680
        /*0144*/ 	.word	0x00000004
        /*0148*/ 	.word	0x00000000
        /*014c*/ 	.short	0x0101
        /*014e*/ 	.byte	0x3f
	.zero		1


	//   ....[13]....
        /*0150*/ 	.word	0x00001860
        /*0154*/ 	.word	0x00000000
        /*0158*/ 	.word	0x00000000
        /*015c*/ 	.short	0x0101
        /*015e*/ 	.byte	0x3f
	.zero		1


	//   ....[14]....
        /*0160*/ 	.word	0x00005df0
        /*0164*/ 	.word	0x0000000e
        /*0168*/ 	.word	0x00000018
        /*016c*/ 	.short	0x010a
        /*016e*/ 	.byte	0x3f
	.zero		1


	//   ....[15]....
        /*0170*/ 	.word	0x00006150
        /*0174*/ 	.word	0x00000006
        /*0178*/ 	.word	0x00000048
        /*017c*/ 	.short	0x0101
        /*017e*/ 	.byte	0x3f
	.zero		1


	//   ....[16]....
        /*0180*/ 	.word	0x00006880
        /*0184*/ 	.word	0x00000007
        /*0188*/ 	.word	0x00000000
        /*018c*/ 	.short	0x010a
        /*018e*/ 	.byte	0x3f
	.zero		1


	//   ....[17]....
        /*0190*/ 	.word	0x00006900
        /*0194*/ 	.word	0x00000009
        /*0198*/ 	.word	0x00000000
        /*019c*/ 	.short	0x010a
        /*019e*/ 	.byte	0x3f
	.zero		1


	//   ....[18]....
        /*01a0*/ 	.word	0x00006990
        /*01a4*/ 	.word	0x00000003
        /*01a8*/ 	.word	0x00000000
        /*01ac*/ 	.short	0x010a
        /*01ae*/ 	.byte	0x3f
	.zero		1


	//   ....[19]....
        /*01b0*/ 	.word	0x000069f0
        /*01b4*/ 	.word	0x00000003
        /*01b8*/ 	.word	0x00000000
        /*01bc*/ 	.short	0x010a
        /*01be*/ 	.byte	0x3f
	.zero		1


	//   ....[20]....
        /*01c0*/ 	.word	0x00006a40
        /*01c4*/ 	.word	0x00000005
        /*01c8*/ 	.word	0x00000000
        /*01cc*/ 	.short	0x010a
        /*01ce*/ 	.byte	0x3f
	.zero		1


	//   ....[21]....
        /*01d0*/ 	.word	0x00006b10
        /*01d4*/ 	.word	0x0000000e
        /*01d8*/ 	.word	0x00000018
        /*01dc*/ 	.short	0x010a
        /*01de*/ 	.byte	0x3f
	.zero		1


	//   ....[22]....
        /*01e0*/ 	.word	0x00006be0
        /*01e4*/ 	.word	0x00000007
        /*01e8*/ 	.word	0x00000000
        /*01ec*/ 	.short	0x010a
        /*01ee*/ 	.byte	0x3f
	.zero		1


	//   ....[23]....
        /*01f0*/ 	.word	0x00006c30
        /*01f4*/ 	.word	0x00000009
        /*01f8*/ 	.word	0x00000000
        /*01fc*/ 	.short	0x010a
        /*01fe*/ 	.byte	0x3f
	.zero		1


	//----- nvinfo : EIATTR_NUM_MBARRIERS
	.align		4
.L_35:
        /*0200*/ 	.byte	0x03, 0x38
        /*0202*/ 	.short	0x0008


	//----- nvinfo : EIATTR_EXIT_INSTR_OFFSETS
	.align		4
        /*0204*/ 	.byte	0x04, 0x1c
        /*0206*/ 	.short	(.L_37 - .L_36)


	//   ....[0]....
.L_36:
        /*0208*/ 	.word	0x000005c0


	//   ....[1]....
        /*020c*/ 	.word	0x00000e80


	//   ....[2]....
        /*0210*/ 	.word	0x00005460


	//   ....[3]....
        /*0214*/ 	.word	0x00005a90


	//   ....[4]....
        /*0218*/ 	.word	0x000069e0


	//----- nvinfo : EIATTR_MAX_THREADS
	.align		4
.L_37:
        /*021c*/ 	.byte	0x04, 0x05
        /*021e*/ 	.short	(.L_39 - .L_38)
.L_38:
        /*0220*/ 	.word	0x00000180
        /*0224*/ 	.word	0x00000001
        /*0228*/ 	.word	0x00000001


	//----- nvinfo : EIATTR_CRS_STACK_SIZE
	.align		4
.L_39:
        /*022c*/ 	.byte	0x04, 0x1e
        /*022e*/ 	.short	(.L_41 - .L_40)
.L_40:
        /*0230*/ 	.word	0x00000000


	//----- nvinfo : EIATTR_CBANK_PARAM_SIZE
	.align		4
.L_41:
        /*0234*/ 	.byte	0x03, 0x19
        /*0236*/ 	.short	0x0470


	//----- nvinfo : EIATTR_PARAM_CBANK
	.align		4
        /*0238*/ 	.byte	0x04, 0x0a
        /*023a*/ 	.short	(.L_43 - .L_42)
	.align		4
.L_42:
        /*023c*/ 	.word	index@(.nv.constant0._ZN7cutlass13device_kernelINS_4gemm6kernel13GemmUniversalIN4cute5tupleIJiiiiEEENS1_10collective13CollectiveMmaINS1_34MainloopSm90TmaGmmaWarpSpecializedILi3ENS5_IJNS4_1CILi1EEESB_SB_EEENS1_35KernelTmaWarpSpecializedCooperativeEEENS5_IJNSA_ILi128EEESF_NSA_ILi64EEEEEEaNS5_IJlSB_lEEEaSI_NS4_8TiledMMAINS4_8MMA_AtomIJNS4_4SM904GMMA27MMA_64x128x32_S32S8S8_SS_TNEEEENS4_6LayoutINS5_IJNSA_ILi2EEESB_SB_EEENS5_IJSB_NSA_ILi0EEESS_EEEEENS5_IJNS4_10UnderscoreESV_SV_EEEEENS4_13SM90_TMA_LOADENS4_14ComposedLayoutINS4_7SwizzleILi2ELi4ELi3EEENS4_18smem_ptr_flag_bitsILi8EEENSP_INS5_IJNSA_ILi8EEESG_EEENS5_IJSG_SB_EEEEEEEvNS4_8identityESY_S18_vS19_EENS_8epilogue10collective6detail29Sm90TmaWarpSpecializedAdapterINS1C_15DefaultEpilogueIaSI_SI_NS1B_6thread17LinearCombinationIaLi1EiiLNS1G_9ScaleType4KindE0ELNS_15FloatRoundStyleE2EaEENS1_15EpilogueDefaultEEEEEvvEEEEvNT_6ParamsE)
        /*0240*/ 	.short	0x0210
        /*0242*/ 	.short	0x0470


	//----- nvinfo : EIATTR_SW_WAR
	.align		4
.L_43:
        /*0244*/ 	.byte	0x04, 0x36
        /*0246*/ 	.short	(.L_45 - .L_44)
.L_44:
        /*0248*/ 	.word	0x00000008
.L_45:


//--------------------- .nv.callgraph             --------------------------
	.section	.nv.callgraph,"",@"SHT_CUDA_CALLGRAPH"
	.align	4
	.sectionentsize	8
	.align		4
        /*0000*/ 	.word	0x00000000
	.align		4
        /*0004*/ 	.word	0xffffffff
	.align		4
        /*0008*/ 	.word	index@(_ZN7cutlass13device_kernelINS_4gemm6kernel13GemmUniversalIN4cute5tupleIJiiiiEEENS1_10collective13CollectiveMmaINS1_34MainloopSm90TmaGmmaWarpSpecializedILi3ENS5_IJNS4_1CILi1EEESB_SB_EEENS1_35KernelTmaWarpSpecializedCooperativeEEENS5_IJNSA_ILi128EEESF_NSA_ILi64EEEEEEaNS5_IJlSB_lEEEaSI_NS4_8TiledMMAINS4_8MMA_AtomIJNS4_4SM904GMMA27MMA_64x128x32_S32S8S8_SS_TNEEEENS4_6LayoutINS5_IJNSA_ILi2EEESB_SB_EEENS5_IJSB_NSA_ILi0EEESS_EEEEENS5_IJNS4_10UnderscoreESV_SV_EEEEENS4_13SM90_TMA_LOADENS4_14ComposedLayoutINS4_7SwizzleILi2ELi4ELi3EEENS4_18smem_ptr_flag_bitsILi8EEENSP_INS5_IJNSA_ILi8EEESG_EEENS5_IJSG_SB_EEEEEEEvNS4_8identityESY_S18_vS19_EENS_8epilogue10collective6detail29Sm90TmaWarpSpecializedAdapterINS1C_15DefaultEpilogueIaSI_SI_NS1B_6thread17LinearCombinationIaLi1EiiLNS1G_9ScaleType4KindE0ELNS_15FloatRoundStyleE2EaEENS1_15EpilogueDefaultEEEEEvvEEEEvNT_6ParamsE)
	.align		4
        /*000c*/ 	.word	index@(__assertfail)
	.align		4
        /*0010*/ 	.word	0x00000000
	.align		4
        /*0014*/ 	.word	0xfffffffe
	.align		4
        /*0018*/ 	.word	0x00000000
	.align		4
        /*001c*/ 	.word	0xfffffffd
	.align		4
        /*0020*/ 	.word	0x00000000
	.align		4
        /*0024*/ 	.word	0xfffffffc


//--------------------- .nv.constant4             --------------------------
	.section	.nv.constant4,"a",@progbits
	.align	8
	.align		8
.nv.constant4:
        /*0000*/ 	.dword	__assertfail
	.align		8
        /*0008*/ 	.dword	__unnamed_1
	.align		8
        /*0010*/ 	.dword	_ZN39_INTERNAL_a9ef98fa_4_k_cu_1f1fc75c_44694cuda3std3__45__cpo5beginE
	.align		8
        /*0018*/ 	.dword	_ZN39_INTERNAL_a9ef98fa_4_k_cu_1f1fc75c_44694cuda3std3__45__cpo3endE
	.align		8
        /*0020*/ 	.dword	_ZN39_INTERNAL_a9ef98fa_4_k_cu_1f1fc75c_44694cuda3std3__45__cpo6cbeginE
	.align		8
        /*0028*/ 	.dword	_ZN39_INTERNAL_a9ef98fa_4_k_cu_1f1fc75c_44694cuda3std3__45__cpo4cendE
	.align		8
        /*0030*/ 	.dword	_ZN39_INTERNAL_a9ef98fa_4_k_cu_1f1fc75c_44694cuda3std3__441_GLOBAL__N__a9ef98fa_4_k_cu_1f1fc75c_44696ignoreE
	.align		8
        /*0038*/ 	.dword	_ZN39_INTERNAL_a9ef98fa_4_k_cu_1f1fc75c_44694cuda3std3__419piecewise_constructE
	.align		8
        /*0040*/ 	.dword	_ZN39_INTERNAL_a9ef98fa_4_k_cu_1f1fc75c_44694cuda3std3__48in_placeE
	.align		8
        /*0048*/ 	.dword	_ZN39_INTERNAL_a9ef98fa_4_k_cu_1f1fc75c_44694cuda3std6ranges3__45__cpo4swapE
	.align		8
        /*0050*/ 	.dword	_ZN39_INTERNAL_a9ef98fa_4_k_cu_1f1fc75c_44694cuda3std6ranges3__45__cpo9iter_moveE
	.align		8
        /*0058*/ 	.dword	_ZN39_INTERNAL_a9ef98fa_4_k_cu_1f1fc75c_44694cute7productE
	.align		8
        /*0060*/ 	.dword	_ZN39_INTERNAL_a9ef98fa_4_k_cu_1f1fc75c_44694cute1_E
	.align		8
        /*0068*/ 	.dword	$str$22
	.align		8
        /*0070*/ 	.dword	$str$23


//--------------------- .text._ZN7cutlass13device_kernelINS_4gemm6kernel13GemmUniversalIN4cute5tupleIJiiiiEEENS1_10collective13CollectiveMmaINS1_34MainloopSm90TmaGmmaWarpSpecializedILi3ENS5_IJNS4_1CILi1EEESB_SB_EEENS1_35KernelTmaWarpSpecializedCooperativeEEENS5_IJNSA_ILi128EEESF_NSA_ILi64EEEEEEaNS5_IJlSB_lEEEaSI_NS4_8TiledMMAINS4_8MMA_AtomIJNS4_4SM904GMMA27MMA_64x128x32_S32S8S8_SS_TNEEEENS4_6LayoutINS5_IJNSA_ILi2EEESB_SB_EEENS5_IJSB_NSA_ILi0EEESS_EEEEENS5_IJNS4_10UnderscoreESV_SV_EEEEENS4_13SM90_TMA_LOADENS4_14ComposedLayoutINS4_7SwizzleILi2ELi4ELi3EEENS4_18smem_ptr_flag_bitsILi8EEENSP_INS5_IJNSA_ILi8EEESG_EEENS5_IJSG_SB_EEEEEEEvNS4_8identityESY_S18_vS19_EENS_8epilogue10collective6detail29Sm90TmaWarpSpecializedAdapterINS1C_15DefaultEpilogueIaSI_SI_NS1B_6thread17LinearCombinationIaLi1EiiLNS1G_9ScaleType4KindE0ELNS_15FloatRoundStyleE2EaEENS1_15EpilogueDefaultEEEEEvvEEEEvNT_6ParamsE --------------------------
	.section	.text._ZN7cutlass13device_kernelINS_4gemm6kernel13GemmUniversalIN4cute5tupleIJiiiiEEENS1_10collective13CollectiveMmaINS1_34MainloopSm90TmaGmmaWarpSpecializedILi3ENS5_IJNS4_1CILi1EEESB_SB_EEENS1_35KernelTmaWarpSpecializedCooperativeEEENS5_IJNSA_ILi128EEESF_NSA_ILi64EEEEEEaNS5_IJlSB_lEEEaSI_NS4_8TiledMMAINS4_8MMA_AtomIJNS4_4SM904GMMA27MMA_64x128x32_S32S8S8_SS_TNEEEENS4_6LayoutINS5_IJNSA_ILi2EEESB_SB_EEENS5_IJSB_NSA_ILi0EEESS_EEEEENS5_IJNS4_10UnderscoreESV_SV_EEEEENS4_13SM90_TMA_LOADENS4_14ComposedLayoutINS4_7SwizzleILi2ELi4ELi3EEENS4_18smem_ptr_flag_bitsILi8EEENSP_INS5_IJNSA_ILi8EEESG_EEENS5_IJSG_SB_EEEEEEEvNS4_8identityESY_S18_vS19_EENS_8epilogue10collective6detail29Sm90TmaWarpSpecializedAdapterINS1C_15DefaultEpilogueIaSI_SI_NS1B_6thread17LinearCombinationIaLi1EiiLNS1G_9ScaleType4KindE0ELNS_15FloatRoundStyleE2EaEENS1_15EpilogueDefaultEEEEEvvEEEEvNT_6ParamsE,"ax",@progbits
	.align	128
.text._ZN7cutlass13device_kernelINS_4gemm6kernel13GemmUniversalIN4cute5tupleIJiiiiEEENS1_10collective13CollectiveMmaINS1_34MainloopSm90TmaGmmaWarpSpecializedILi3ENS5_IJNS4_1CILi1EEESB_SB_EEENS1_35KernelTmaWarpSpecializedCooperativeEEENS5_IJNSA_ILi128EEESF_NSA_ILi64EEEEEEaNS5_IJlSB_lEEEaSI_NS4_8TiledMMAINS4_8MMA_AtomIJNS4_4SM904GMMA27MMA_64x128x32_S32S8S8_SS_TNEEEENS4_6LayoutINS5_IJNSA_ILi2EEESB_SB_EEENS5_IJSB_NSA_ILi0EEESS_EEEEENS5_IJNS4_10UnderscoreESV_SV_EEEEENS4_13SM90_TMA_LOADENS4_14ComposedLayoutINS4_7SwizzleILi2ELi4ELi3EEENS4_18smem_ptr_flag_bitsILi8EEENSP_INS5_IJNSA_ILi8EEESG_EEENS5_IJSG_SB_EEEEEEEvNS4_8identityESY_S18_vS19_EENS_8epilogue10collective6detail29Sm90TmaWarpSpecializedAdapterINS1C_15DefaultEpilogueIaSI_SI_NS1B_6thread17LinearCombinationIaLi1EiiLNS1G_9ScaleType4KindE0ELNS_15FloatRoundStyleE2EaEENS1_15EpilogueDefaultEEEEEvvEEEEvNT_6ParamsE:
        .type           _ZN7cutlass13device_kernelINS_4gemm6kernel13GemmUniversalIN4cute5tupleIJiiiiEEENS1_10collective13CollectiveMmaINS1_34MainloopSm90TmaGmmaWarpSpecializedILi3ENS5_IJNS4_1CILi1EEESB_SB_EEENS1_35KernelTmaWarpSpecializedCooperativeEEENS5_IJNSA_ILi128EEESF_NSA_ILi64EEEEEEaNS5_IJlSB_lEEEaSI_NS4_8TiledMMAINS4_8MMA_AtomIJNS4_4SM904GMMA27MMA_64x128x32_S32S8S8_SS_TNEEEENS4_6LayoutINS5_IJNSA_ILi2EEESB_SB_EEENS5_IJSB_NSA_ILi0EEESS_EEEEENS5_IJNS4_10UnderscoreESV_SV_EEEEENS4_13SM90_TMA_LOADENS4_14ComposedLayoutINS4_7SwizzleILi2ELi4ELi3EEENS4_18smem_ptr_flag_bitsILi8EEENSP_INS5_IJNSA_ILi8EEESG_EEENS5_IJSG_SB_EEEEEEEvNS4_8identityESY_S18_vS19_EENS_8epilogue10collective6detail29Sm90TmaWarpSpecializedAdapterINS1C_15DefaultEpilogueIaSI_SI_NS1B_6thread17LinearCombinationIaLi1EiiLNS1G_9ScaleType4KindE0ELNS_15FloatRoundStyleE2EaEENS1_15EpilogueDefaultEEEEEvvEEEEvNT_6ParamsE,@function
        .size           _ZN7cutlass13device_kernelINS_4gemm6kernel13GemmUniversalIN4cute5tupleIJiiiiEEENS1_10collective13CollectiveMmaINS1_34MainloopSm90TmaGmmaWarpSpecializedILi3ENS5_IJNS4_1CILi1EEESB_SB_EEENS1_35KernelTmaWarpSpecializedCooperativeEEENS5_IJNSA_ILi128EEESF_NSA_ILi64EEEEEEaNS5_IJlSB_lEEEaSI_NS4_8TiledMMAINS4_8MMA_AtomIJNS4_4SM904GMMA27MMA_64x128x32_S32S8S8_SS_TNEEEENS4_6LayoutINS5_IJNSA_ILi2EEESB_SB_EEENS5_IJSB_NSA_ILi0EEESS_EEEEENS5_IJNS4_10UnderscoreESV_SV_EEEEENS4_13SM90_TMA_LOADENS4_14ComposedLayoutINS4_7SwizzleILi2ELi4ELi3EEENS4_18smem_ptr_flag_bitsILi8EEENSP_INS5_IJNSA_ILi8EEESG_EEENS5_IJSG_SB_EEEEEEEvNS4_8identityESY_S18_vS19_EENS_8epilogue10collective6detail29Sm90TmaWarpSpecializedAdapterINS1C_15DefaultEpilogueIaSI_SI_NS1B_6thread17LinearCombinationIaLi1EiiLNS1G_9ScaleType4KindE0ELNS_15FloatRoundStyleE2EaEENS1_15EpilogueDefaultEEEEEvvEEEEvNT_6ParamsE,(.L_x_196 - _ZN7cutlass13device_kernelINS_4gemm6kernel13GemmUniversalIN4cute5tupleIJiiiiEEENS1_10collective13CollectiveMmaINS1_34MainloopSm90TmaGmmaWarpSpecializedILi3ENS5_IJNS4_1CILi1EEESB_SB_EEENS1_35KernelTmaWarpSpecializedCooperativeEEENS5_IJNSA_ILi128EEESF_NSA_ILi64EEEEEEaNS5_IJlSB_lEEEaSI_NS4_8TiledMMAINS4_8MMA_AtomIJNS4_4SM904GMMA27MMA_64x128x32_S32S8S8_SS_TNEEEENS4_6LayoutINS5_IJNSA_ILi2EEESB_SB_EEENS5_IJSB_NSA_ILi0EEESS_EEEEENS5_IJNS4_10UnderscoreESV_SV_EEEEENS4_13SM90_TMA_LOADENS4_14ComposedLayoutINS4_7SwizzleILi2ELi4ELi3EEENS4_18smem_ptr_flag_bitsILi8EEENSP_INS5_IJNSA_ILi8EEESG_EEENS5_IJSG_SB_EEEEEEEvNS4_8identityESY_S18_vS19_EENS_8epilogue10collective6detail29Sm90TmaWarpSpecializedAdapterINS1C_15DefaultEpilogueIaSI_SI_NS1B_6thread17LinearCombinationIaLi1EiiLNS1G_9ScaleType4KindE0ELNS_15FloatRoundStyleE2EaEENS1_15EpilogueDefaultEEEEEvvEEEEvNT_6ParamsE)
        .other          _ZN7cutlass13device_kernelINS_4gemm6kernel13GemmUniversalIN4cute5tupleIJiiiiEEENS1_10collective13CollectiveMmaINS1_34MainloopSm90TmaGmmaWarpSpecializedILi3ENS5_IJNS4_1CILi1EEESB_SB_EEENS1_35KernelTmaWarpSpecializedCooperativeEEENS5_IJNSA_ILi128EEESF_NSA_ILi64EEEEEEaNS5_IJlSB_lEEEaSI_NS4_8TiledMMAINS4_8MMA_AtomIJNS4_4SM904GMMA27MMA_64x128x32_S32S8S8_SS_TNEEEENS4_6LayoutINS5_IJNSA_ILi2EEESB_SB_EEENS5_IJSB_NSA_ILi0EEESS_EEEEENS5_IJNS4_10UnderscoreESV_SV_EEEEENS4_13SM90_TMA_LOADENS4_14ComposedLayoutINS4_7SwizzleILi2ELi4ELi3EEENS4_18smem_ptr_flag_bitsILi8EEENSP_INS5_IJNSA_ILi8EEESG_EEENS5_IJSG_SB_EEEEEEEvNS4_8identityESY_S18_vS19_EENS_8epilogue10collective6detail29Sm90TmaWarpSpecializedAdapterINS1C_15DefaultEpilogueIaSI_SI_NS1B_6thread17LinearCombinationIaLi1EiiLNS1G_9ScaleType4KindE0ELNS_15FloatRoundStyleE2EaEENS1_15EpilogueDefaultEEEEEvvEEEEvNT_6ParamsE,@"STO_CUDA_ENTRY STV_DEFAULT"
_ZN7cutlass13device_kernelINS_4gemm6kernel13GemmUniversalIN4cute5tupleIJiiiiEEENS1_10collective13CollectiveMmaINS1_34MainloopSm90TmaGmmaWarpSpecializedILi3ENS5_IJNS4_1CILi1EEESB_SB_EEENS1_35KernelTmaWarpSpecializedCooperativeEEENS5_IJNSA_ILi128EEESF_NSA_ILi64EEEEEEaNS5_IJlSB_lEEEaSI_NS4_8TiledMMAINS4_8MMA_AtomIJNS4_4SM904GMMA27MMA_64x128x32_S32S8S8_SS_TNEEEENS4_6LayoutINS5_IJNSA_ILi2EEESB_SB_EEENS5_IJSB_NSA_ILi0EEESS_EEEEENS5_IJNS4_10UnderscoreESV_SV_EEEEENS4_13SM90_TMA_LOADENS4_14ComposedLayoutINS4_7SwizzleILi2ELi4ELi3EEENS4_18smem_ptr_flag_bitsILi8EEENSP_INS5_IJNSA_ILi8EEESG_EEENS5_IJSG_SB_EEEEEEEvNS4_8identityESY_S18_vS19_EENS_8epilogue10collective6detail29Sm90TmaWarpSpecializedAdapterINS1C_15DefaultEpilogueIaSI_SI_NS1B_6thread17LinearCombinationIaLi1EiiLNS1G_9ScaleType4KindE0ELNS_15FloatRoundStyleE2EaEENS1_15EpilogueDefaultEEEEEvvEEEEvNT_6ParamsE:
[----:B------:R-:W0:Y:S01]  /*0000*/  LDC R1, c[0x0][0x28] ;  /* 0x00000a00ff017b82 */ /* 0x000e220000000800 */
[----:B------:R-:W1:Y:S01]  /*0010*/  S2R R18, SR_TID.X ;  /* 0x0000000000127919 */ /* 0x000e620000002100 */
[----:B------:R-:W-:Y:S01]  /*0020*/  ELECT P0, URZ, PT ;  /* 0x00000000003f782f */ /* 0x000fe20003800000 */
[----:B------:R-:W-:Y:S01]  /*0030*/  BSSY B0, `(.L_x_0) ;  /* 0x000000f000007945 */ /* 0x000fe20003800000 */
[--C-:B-1----:R-:W-:Y:S02]  /*0040*/  SHF.R.U32.HI R0, RZ, 0x5, R18.reuse ;  /* 0x00000005ff007819 */ /* 0x102fe40000011612 */
[----:B------:R-:W-:-:S03]  /*0050*/  SHF.R.U32.HI R2, RZ, 0x7, R18 ;  /* 0x00000007ff027819 */ /* 0x000fc60000011612 */
[----:B------:R-:W1:Y:S04]  /*0060*/  SHFL.IDX PT, R5, R0, RZ, 0x1f ;  /* 0x00001fff00057589 */ /* 0x000e6800000e0000 */
[----:B------:R2:W3:Y:S01]  /*0070*/  SHFL.IDX PT, R8, R2, RZ, 0x1f ;  /* 0x00001fff02087589 */ /* 0x0004e200000e0000 */
[----:B-1----:R-:W-:-:S13]  /*0080*/  ISETP.NE.OR P0, PT, R5, RZ, !P0 ;  /* 0x000000ff0500720c */ /* 0x002fda0004705670 */
[----:B0-23--:R-:W-:Y:S05]  /*0090*/  @P0 BRA `(.L_x_1) ;  /* 0x0000000000200947 */ /* 0x00dfea0003800000 */
[----:B------:R-:W-:Y:S02]  /*00a0*/  ULDC.64 UR4, c[0x0][0x198] ;  /* 0x0000660000047ab9 */ /* 0x000fe40000000a00 */
[----:B------:R-:W-:Y:S02]  /*00b0*/  UIADD3 UR6, UP0, UR4, 0xf0, URZ ;  /* 0x000000f004067890 */ /* 0x000fe4000ff1e03f */
[----:B------:R-:W-:Y:S02]  /*00c0*/  UIADD3 UR4, UP1, UR4, 0x1f0, URZ ;  /* 0x000001f004047890 */ /* 0x000fe4000ff3e03f */
[----:B------:R-:W-:Y:S02]  /*00d0*/  UIADD3.X UR7, URZ, UR5, URZ, UP0, !UPT ;  /* 0x000000053f077290 */ /* 0x000fe400087fe43f */
[----:B------:R-:W-:-:S07]  /*00e0*/  UIADD3.X UR5, URZ, UR5, URZ, UP1, !UPT ;  /* 0x000000053f057290 */ /* 0x000fce0008ffe43f */
[----:B------:R0:W-:Y:S02]  /*00f0*/  UTMACCTL.PF [UR6] ;  /* 0x00000000060079b9 */ /* 0x0001e40008040000 */
[----:B------:R0:W-:Y:S02]  /*0100*/  UTMACCTL.PF [UR4] ;  /* 0x00000000040079b9 */ /* 0x0001e40008040000 */
[----:B0-----:R-:W-:Y:S01]  /*0110*/  NOP ;  /* 0x0000000000007918 */ /* 0x001fe20000000000 */
.L_x_1:
[----:B------:R-:W-:Y:S05]  /*0120*/  BSYNC B0 ;  /* 0x0000000000007941 */ /* 0x000fea0003800000 */
.L_x_0:
[----:B------:R-:W0:Y:S02]  /*0130*/  SHFL.IDX PT, R2, R0, RZ, 0x1f ;  /* 0x00001fff00027589 */ /* 0x000e2400000e0000 */
[----:B0-----:R-:W-:-:S13]  /*0140*/  ISETP.NE.AND P0, PT, R2, RZ, PT ;  /* 0x000000ff0200720c */ /* 0x001fda0003f05270 */
[----:B------:R-:W-:Y:S05]  /*0150*/  @P0 BRA `(.L_x_2) ;  /* 0x0000000000500947 */ /* 0x000fea0003800000 */
[----:B------:R-:W0:Y:S01]  /*0160*/  S2UR UR8, SR_CgaCtaId ;  /* 0x00000000000879c3 */ /* 0x000e220000008800 */
[----:B------:R-:W-:Y:S01]  /*0170*/  UMOV UR4, 0x400 ;  /* 0x0000040000047882 */ /* 0x000fe20000000000 */
[----:B------:R-:W-:Y:S01]  /*0180*/  UMOV UR5, 0x1 ;  /* 0x0000000100057882 */ /* 0x000fe20000000000 */
[----:B------:R-:W-:Y:S01]  /*0190*/  UMOV UR6, 0x100 ;  /* 0x0000010000067882 */ /* 0x000fe20000000000 */
[----:B------:R-:W-:Y:S01]  /*01a0*/  ELECT P0, URZ, PT ;  /* 0x00000000003f782f */ /* 0x000fe20003800000 */
[----:B------:R-:W-:-:S04]  /*01b0*/  UIADD3 UR6, -UR6, 0x100000, URZ ;  /* 0x0010000006067890 */ /* 0x000fc8000fffe13f */
[----:B------:R-:W-:Y:S02]  /*01c0*/  USHF.L.U32 UR7, UR6, 0xb, URZ ;  /* 0x0000000b06077899 */ /* 0x000fe4000800063f */
[----:B------:R-:W-:Y:S02]  /*01d0*/  USHF.L.U32 UR6, UR6, 0x1, URZ ;  /* 0x0000000106067899 */ /* 0x000fe4000800063f */
[----:B0-----:R-:W-:Y:S02]  /*01e0*/  ULEA UR8, UR8, UR4, 0x18 ;  /* 0x0000000408087291 */ /* 0x001fe4000f8ec03f */
[----:B------:R-:W-:-:S04]  /*01f0*/  UIADD3 UR4, -UR5, 0x100000, URZ ;  /* 0x0010000005047890 */ /* 0x000fc8000fffe13f */
[----:B------:R-:W-:Y:S02]  /*0200*/  USHF.L.U32 UR5, UR4, 0xb, URZ ;  /* 0x0000000b04057899 */ /* 0x000fe4000800063f */
[----:B------:R-:W-:Y:S01]  /*0210*/  USHF.L.U32 UR4, UR4, 0x1, URZ ;  /* 0x0000000104047899 */ /* 0x000fe2000800063f */
[----:B------:R-:W0:Y:S11]  /*0220*/  FENCE.VIEW.ASYNC.S ;  /* 0x00000000000073c6 */ /* 0x000e360000000000 */
[----:B0-----:R0:W1:Y:S01]  /*0230*/  SYNCS.EXCH.64 URZ, [UR8], UR4 ;  /* 0x00000004083f75b2 */ /* 0x0010620008000100 */
[----:B------:R0:W2:Y:S01]  /*0240*/  SYNCS.EXCH.64 URZ, [UR8+0x18], UR6 ;  /* 0x00001806083f75b2 */ /* 0x0000a20008000100 */
[----:B------:R0:W3:Y:S01]  /*0250*/  SYNCS.EXCH.64 URZ, [UR8+0x8], UR4 ;  /* 0x00000804083f75b2 */ /* 0x0000e20008000100 */
[----:B------:R0:W4:Y:S01]  /*0260*/  SYNCS.EXCH.64 URZ, [UR8+0x20], UR6 ;  /* 0x00002006083f75b2 */ /* 0x0001220008000100 */
[----:B------:R0:W0:Y:S01]  /*0270*/  SYNCS.EXCH.64 URZ, [UR8+0x10], UR4 ;  /* 0x00001004083f75b2 */ /* 0x0000220008000100 */
[----:B------:R0:W0:Y:S01]  /*0280*/  SYNCS.EXCH.64 URZ, [UR8+0x28], UR6 ;  /* 0x00002806083f75b2 */ /* 0x0000220008000100 */
[----:B------:R-:W-:Y:S01]  /*0290*/  NOP ;  /* 0x0000000000007918 */ /* 0x000fe20000000000 */
.L_x_2:
[----:B------:R-:W5:Y:S01]  /*02a0*/  SHFL.IDX PT, R0, R0, RZ, 0x1f ;  /* 0x00001fff00007589 */ /* 0x000f6200000e0000 */
[----:B------:R-:W-:Y:S01]  /*02b0*/  ELECT P0, URZ, PT ;  /* 0x00000000003f782f */ /* 0x000fe20003800000 */
[----:B------:R-:W1:Y:S01]  /*02c0*/  LDC R2, c[0x0][0x65c] ;  /* 0x00019700ff027b82 */ /* 0x000e620000000800 */
[----:B------:R-:W-:Y:S01]  /*02d0*/  SHF.R.S32.HI R6, RZ, 0x1f, R5 ;  /* 0x0000001fff067819 */ /* 0x000fe20000011405 */
[----:B------:R-:W2:Y:S01]  /*02e0*/  S2R R3, SR_CTAID.Y ;  /* 0x0000000000037919 */ /* 0x000ea20000002600 */
[----:B0-----:R-:W-:Y:S01]  /*02f0*/  UMOV UR4, 0x20 ;  /* 0x0000002000047882 */ /* 0x001fe20000000000 */
[----:B------:R-:W-:Y:S01]  /*0300*/  ISETP.NE.AND P2, PT, R8, RZ, PT ;  /* 0x000000ff0800720c */ /* 0x000fe20003f45270 */
[----:B------:R-:W-:Y:S01]  /*0310*/  NOP ;  /* 0x0000000000007918 */ /* 0x000fe20000000000 */
[----:B------:R-:W0:Y:S01]  /*0320*/  S2R R4, SR_CTAID.X ;  /* 0x0000000000047919 */ /* 0x000e220000002500 */
[----:B------:R-:W-:Y:S01]  /*0330*/  LEA.HI R6, R6, R5, RZ, 0x2 ;  /* 0x0000000506067211 */ /* 0x000fe200078f10ff */
[----:B------:R-:W-:Y:S01]  /*0340*/  NOP ;  /* 0x0000000000007918 */ /* 0x000fe20000000000 */
[----:B-----5:R-:W-:-:S02]  /*0350*/  ISETP.NE.OR P0, PT, R0, RZ, !P0 ;  /* 0x000000ff0000720c */ /* 0x020fc40004705670 */
[----:B-1----:R-:W-:-:S04]  /*0360*/  ISETP.NE.AND P3, PT, R2, 0x1, PT ;  /* 0x000000010200780c */ /* 0x002fc80003f65270 */
[----:B------:R-:W-:Y:S02]  /*0370*/  P2R R0, PR, RZ, 0x8 ;  /* 0x00000008ff007803 */ /* 0x000fe40000000000 */
[----:B------:R-:W-:-:S05]  /*0380*/  LOP3.LUT R0, R6, 0xfffffffc, RZ, 0xc0, !PT ;  /* 0xfffffffc06007812 */ /* 0x000fca00078ec0ff */
[----:B------:R-:W-:Y:S01]  /*0390*/  VOTEU.ALL UP0, P0 ;  /* 0x00000000003f7886 */ /* 0x000fe20000000000 */
[----:B------:R-:W-:Y:S01]  /*03a0*/  IMAD.IADD R0, R5, 0x1, -R0 ;  /* 0x0000000105007824 */ /* 0x000fe200078e0a00 */
[----:B------:R-:W0:Y:S01]  /*03b0*/  @P3 LDC R17, c[0x0][0x10] ;  /* 0x00000400ff113b82 */ /* 0x000e220000000800 */
[----:B------:R-:W-:Y:S01]  /*03c0*/  VOTEU.ALL UP1, P0 ;  /* 0x00000000003f7886 */ /* 0x000fe20000020000 */
[----:B--2---:R-:W-:Y:S01]  /*03d0*/  @P3 IMAD.MOV.U32 R6, RZ, RZ, R3 ;  /* 0x000000ffff063224 */ /* 0x004fe200078e0003 */
[----:B------:R-:W-:Y:S01]  /*03e0*/  @!UP0 UMOV UR6, 0x400 ;  /* 0x0000040000068882 */ /* 0x000fe20000000000 */
[----:B------:R-:W-:-:S04]  /*03f0*/  @!UP0 UIADD3 UR4, -UR4, 0x100000, URZ ;  /* 0x0010000004048890 */ /* 0x000fc8000fffe13f */
[----:B------:R-:W-:Y:S02]  /*0400*/  @!UP0 USHF.L.U32 UR5, UR4, 0xb, URZ ;  /* 0x0000000b04058899 */ /* 0x000fe4000800063f */
[----:B------:R-:W-:Y:S01]  /*0410*/  @!UP0 USHF.L.U32 UR4, UR4, 0x1, URZ ;  /* 0x0000000104048899 */ /* 0x000fe2000800063f */
[----:B------:R-:W-:Y:S02]  /*0420*/  @P3 IMAD.MOV.U32 R7, RZ, RZ, RZ ;  /* 0x000000ffff073224 */ /* 0x000fe400078e00ff */
[----:B------:R-:W-:Y:S01]  /*0430*/  IMAD.MOV.U32 R5, RZ, RZ, RZ ;  /* 0x000000ffff057224 */ /* 0x000fe200078e00ff */
[----:B------:R-:W1:Y:S01]  /*0440*/  @!UP0 S2UR UR7, SR_CgaCtaId ;  /* 0x00000000000789c3 */ /* 0x000e620000008800 */
[----:B------:R-:W-:-:S07]  /*0450*/  @P3 IMAD.MOV.U32 R11, RZ, RZ, RZ ;  /* 0x000000ffff0b3224 */ /* 0x000fce00078e00ff */
[----:B------:R-:W2:Y:S01]  /*0460*/  @!P3 LDC R9, c[0x0][0xc] ;  /* 0x00000300ff09bb82 */ /* 0x000ea20000000800 */
[----:B0-----:R-:W-:-:S04]  /*0470*/  @P3 IMAD.WIDE.U32 R16, R4, R17, R6 ;  /* 0x0000001104103225 */ /* 0x001fc800078e0006 */
[----:B------:R-:W-:Y:S01]  /*0480*/  @P3 IMAD.IADD R17, R17, 0x1, R11 ;  /* 0x0000000111113824 */ /* 0x000fe200078e020b */
[----:B-1----:R-:W-:Y:S01]  /*0490*/  @!UP0 ULEA UR6, UR7, UR6, 0x18 ;  /* 0x0000000607068291 */ /* 0x002fe2000f8ec03f */
[----:B------:R-:W-:Y:S01]  /*04a0*/  VOTEU.ALL UP0, P0 ;  /* 0x00000000003f7886 */ /* 0x000fe20000000000 */
[----:B------:R-:W-:-:S04]  /*04b0*/  ISETP.NE.AND P0, PT, R0, 0x3, PT ;  /* 0x000000030000780c */ /* 0x000fc80003f05270 */
[----:B------:R-:W-:Y:S01]  /*04c0*/  ISETP.EQ.OR P0, PT, R0, RZ, !P0 ;  /* 0x000000ff0000720c */ /* 0x000fe20004702670 */
[----:B--2---:R-:W-:-:S03]  /*04d0*/  @!P3 IMAD.WIDE.U32 R6, R9, R3, R4 ;  /* 0x000000030906b225 */ /* 0x004fc600078e0004 */
[C---:B------:R-:W-:Y:S01]  /*04e0*/  ISETP.EQ.AND P0, PT, R8.reuse, RZ, P0 ;  /* 0x000000ff0800720c */ /* 0x040fe20000702270 */
[----:B------:R-:W-:Y:S01]  /*04f0*/  VIADD R8, R8, 0xffffffff ;  /* 0xffffffff08087836 */ /* 0x000fe20000000000 */
[----:B------:R-:W0:Y:S02]  /*0500*/  FENCE.VIEW.ASYNC.S ;  /* 0x00000000000073c6 */ /* 0x000e240000000000 */
[----:B0-----:R0:W3:Y:S01]  /*0510*/  @!UP0 SYNCS.EXCH.64 URZ, [UR6+0x40], UR4 ;  /* 0x00004004063f85b2 */ /* 0x0010e20008000100 */
[----:B------:R-:W-:Y:S01]  /*0520*/  @!P3 IMAD.MOV.U32 R16, RZ, RZ, R6 ;  /* 0x000000ffff10b224 */ /* 0x000fe200078e0006 */
[----:B------:R-:W-:Y:S01]  /*0530*/  SEL R19, RZ, 0x1, !P0 ;  /* 0x00000001ff137807 */ /* 0x000fe20004000000 */
[----:B------:R-:W-:Y:S01]  /*0540*/  @!P3 IMAD.MOV.U32 R17, RZ, RZ, R7 ;  /* 0x000000ffff11b224 */ /* 0x000fe200078e0007 */
[----:B------:R-:W-:-:S04]  /*0550*/  ISETP.GE.U32.AND P1, PT, R8, 0x2, PT ;  /* 0x000000020800780c */ /* 0x000fc80003f26070 */
[----:B------:R-:W-:Y:S01]  /*0560*/  SEL R19, R19, 0x2, P1 ;  /* 0x0000000213137807 */ /* 0x000fe20000800000 */
[----:B------:R0:W3:Y:S01]  /*0570*/  @!UP1 SYNCS.EXCH.64 URZ, [UR6+0x48], UR4 ;  /* 0x00004804063f95b2 */ /* 0x0000e20008000100 */
[----:B------:R-:W-:Y:S01]  /*0580*/  NOP ;  /* 0x0000000000007918 */ /* 0x000fe20000000000 */
[----:B---34-:R-:W-:Y:S06]  /*0590*/  BAR.SYNC.DEFER_BLOCKING 0x0 ;  /* 0x0000000000007b1d */ /* 0x018fec0000010000 */
[----:B------:R-:W-:Y:S05]  /*05a0*/  @!P2 BRA `(.L_x_3) ;  /* 0x0000004c00b0a947 */ /* 0x000fea0003800000 */
[----:B------:R-:W-:-:S13]  /*05b0*/  ISETP.GT.U32.AND P0, PT, R8, 0x1, PT ;  /* 0x000000010800780c */ /* 0x000fda0003f04070 */
[----:B0-----:R-:W-:Y:S05]  /*05c0*/  @P0 EXIT ;  /* 0x000000000000094d */ /* 0x001fea0003800000 */
[----:B------:R-:W-:Y:S01]  /*05d0*/  ULDC.64 UR4, c[0x0][0x650] ;  /* 0x0001940000047ab9 */ /* 0x000fe20000000a00 */
[----:B------:R-:W-:Y:S01]  /*05e0*/  PRMT R0, RZ, 0x7610, R0 ;  /* 0x00007610ff007816 */ /* 0x000fe20000000000 */
[----:B------:R-:W-:Y:S01]  /*05f0*/  IMAD.MOV.U32 R90, RZ, RZ, -0x1 ;  /* 0xffffffffff5a7424 */ /* 0x000fe200078e00ff */
[----:B------:R-:W-:Y:S01]  /*0600*/  ISETP.GE.U32.AND P0, PT, R16, UR4, PT ;  /* 0x0000000410007c0c */ /* 0x000fe2000bf06070 */
[----:B------:R-:W-:Y:S02]  /*0610*/  IMAD.MOV.U32 R91, RZ, RZ, -0x1 ;  /* 0xffffffffff5b7424 */ /* 0x000fe400078e00ff */
[----:B------:R-:W-:Y:S01]  /*0620*/  IMAD.MOV.U32 R89, RZ, RZ, -0x1 ;  /* 0xffffffffff597424 */ /* 0x000fe200078e00ff */
[----:B------:R-:W-:-:S13]  /*0630*/  ISETP.GE.U32.AND.EX P0, PT, R17, UR5, PT, P0 ;  /* 0x0000000511007c0c */ /* 0x000fda000bf06100 */
[----:B------:R-:W-:Y:S05]  /*0640*/  @P0 BRA `(.L_x_4) ;  /* 0x0000000400540947 */ /* 0x000fea0003800000 */
[----:B------:R-:W0:Y:S01]  /*0650*/  LDC.64 R14, c[0x0][0x628] ;  /* 0x00018a00ff0e7b82 */ /* 0x000e220000000a00 */
[----:B------:R-:W-:Y:S02]  /*0660*/  IMAD.MOV.U32 R6, RZ, RZ, R16 ;  /* 0x000000ffff067224 */ /* 0x000fe400078e0010 */
[----:B------:R-:W-:-:S05]  /*0670*/  IMAD.MOV.U32 R7, RZ, RZ, R17 ;  /* 0x000000ffff077224 */ /* 0x000fca00078e0011 */
[----:B------:R-:W1:Y:S08]  /*0680*/  LDC R0, c[0x0][0x630] ;  /* 0x00018c00ff007b82 */ /* 0x000e700000000800 */
[----:B------:R-:W2:Y:S01]  /*0690*/  LDC.64 R20, c[0x0][0x620] ;  /* 0x00018800ff147b82 */ /* 0x000ea20000000a00 */
[----:B0-----:R-:W-:-:S04]  /*06a0*/  ISETP.NE.U32.AND P0, PT, R14, RZ, PT ;  /* 0x000000ff0e00720c */ /* 0x001fc80003f05070 */
[----:B------:R-:W-:-:S13]  /*06b0*/  ISETP.NE.AND.EX P0, PT, R15, RZ, PT, P0 ;  /* 0x000000ff0f00720c */ /* 0x000fda0003f05300 */
[----:B-12---:R-:W-:Y:S05]  /*06c0*/  @!P0 BRA `(.L_x_5) ;  /* 0x0000000000288947 */ /* 0x006fea0003800000 */
[----:B------:R-:W0:Y:S02]  /*06d0*/  LDC R11, c[0x0][0x634] ;  /* 0x00018d00ff0b7b82 */ /* 0x000e240000000800 */
[----:B0-----:R-:W-:-:S05]  /*06e0*/  IADD3 R11, P0, R16, R11, RZ ;  /* 0x0000000b100b7210 */ /* 0x001fca0007f1e0ff */
[----:B------:R-:W-:-:S04]  /*06f0*/  IMAD.X R13, RZ, RZ, R17, P0 ;  /* 0x000000ffff0d7224 */ /* 0x000fc800000e0611 */
[----:B------:R-:W-:-:S04]  /*0700*/  IMAD.WIDE.U32 R6, R13, R14, RZ ;  /* 0x0000000e0d067225 */ /* 0x000fc800078e00ff */
[----:B------:R-:W-:-:S04]  /*0710*/  IMAD.WIDE.U32 R8, P0, R11, R15, R6 ;  /* 0x0000000f0b087225 */ /* 0x000fc80007800006 */
[----:B------:R-:W-:-:S04]  /*0720*/  IMAD.WIDE.U32 R6, R11, R14, RZ ;  /* 0x0000000e0b067225 */ /* 0x000fc800078e00ff */
[----:B------:R-:W-:Y:S01]  /*0730*/  IMAD.X R11, RZ, RZ, RZ, P0 ;  /* 0x000000ffff0b7224 */ /* 0x000fe200000e06ff */
[----:B------:R-:W-:Y:S01]  /*0740*/  IADD3 RZ, P0, R7, R8, RZ ;  /* 0x0000000807ff7210 */ /* 0x000fe20007f1e0ff */
[----:B------:R-:W-:-:S04]  /*0750*/  IMAD.MOV.U32 R10, RZ, RZ, R9 ;  /* 0x000000ffff0a7224 */ /* 0x000fc800078e0009 */
[----:B------:R-:W-:-:S08]  /*0760*/  IMAD.WIDE.U32.X R6, R13, R15, R10, P0 ;  /* 0x0000000f0d067225 */ /* 0x000fd000000e040a */
.L_x_5:
[-CC-:B------:R-:W-:Y:S01]  /*0770*/  SHF.R.U64 R89, R6, R0.reuse, R7.reuse ;  /* 0x0000000006597219 */ /* 0x180fe20000001207 */
[----:B------:R-:W0:Y:S01]  /*0780*/  LDC R10, c[0x0][0x618] ;  /* 0x00018600ff0a7b82 */ /* 0x000e220000000800 */
[----:B------:R-:W-:Y:S01]  /*0790*/  SHF.R.U32.HI R5, RZ, R0, R7 ;  /* 0x00000000ff057219 */ /* 0x000fe20000011607 */
[----:B------:R-:W-:Y:S01]  /*07a0*/  ULDC UR4, c[0x0][0x150] ;  /* 0x0000540000047ab9 */ /* 0x000fe20000000800 */
[----:B------:R-:W-:Y:S02]  /*07b0*/  IADD3 R9, P0, RZ, -R89, RZ ;  /* 0x80000059ff097210 */ /* 0x000fe40007f1e0ff */
[----:B------:R-:W-:-:S03]  /*07c0*/  I2FP.F32.U32 R0, R4 ;  /* 0x0000000400007245 */ /* 0x000fc60000201000 */
[----:B------:R-:W1:Y:S01]  /*07d0*/  LDC.64 R26, c[0x0][0x640] ;  /* 0x00019000ff1a7b82 */ /* 0x000e620000000a00 */
[----:B------:R-:W-:Y:S02]  /*07e0*/  IMAD.X R11, RZ, RZ, ~R5, P0 ;  /* 0x000000ffff0b7224 */ /* 0x000fe400000e0e05 */
[----:B------:R-:W-:Y:S01]  /*07f0*/  FMUL R0, R0, UR4 ;  /* 0x0000000400007c20 */ /* 0x000fe20008400000 */
[----:B------:R-:W-:Y:S01]  /*0800*/  IMAD.WIDE.U32 R6, R9, R20, R16 ;  /* 0x0000001409067225 */ /* 0x000fe200078e0010 */
[----:B------:R-:W-:-:S03]  /*0810*/  ULDC UR4, c[0x0][0x154] ;  /* 0x0000550000047ab9 */ /* 0x000fc60000000800 */
[----:B------:R-:W-:Y:S01]  /*0820*/  IMAD R8, R11, R20, RZ ;  /* 0x000000140b087224 */ /* 0x000fe200078e02ff */
[----:B------:R-:W2:Y:S01]  /*0830*/  LDC R5, c[0x0][0x144] ;  /* 0x00005100ff057b82 */ /* 0x000ea20000000800 */
[----:B------:R-:W3:Y:S02]  /*0840*/  F2I.U32.TRUNC.NTZ R0, R0 ;  /* 0x0000000000007305 */ /* 0x000ee4000020f000 */
[----:B------:R-:W-:-:S04]  /*0850*/  IMAD R9, R9, R21, R8 ;  /* 0x0000001509097224 */ /* 0x000fc800078e0208 */
[----:B------:R-:W-:Y:S01]  /*0860*/  IMAD.IADD R7, R7, 0x1, R9 ;  /* 0x0000000107077824 */ /* 0x000fe200078e0209 */
[----:B------:R-:W4:Y:S01]  /*0870*/  LDC R12, c[0x0][0x608] ;  /* 0x00018200ff0c7b82 */ /* 0x000f220000000800 */
[----:B------:R-:W-:-:S03]  /*0880*/  IMAD.MOV.U32 R9, RZ, RZ, -0x1 ;  /* 0xffffffffff097424 */ /* 0x000fc600078e00ff */
[-CC-:B0-----:R-:W-:Y:S02]  /*0890*/  SHF.R.U64 R20, R6, R10.reuse, R7.reuse ;  /* 0x0000000a06147219 */ /* 0x181fe40000001207 */
[----:B------:R-:W-:Y:S02]  /*08a0*/  I2FP.F32.U32 R6, R3 ;  /* 0x0000000300067245 */ /* 0x000fe40000201000 */
[----:B------:R-:W0:Y:S01]  /*08b0*/  LDC R24, c[0x0][0x658] ;  /* 0x00019600ff187b82 */ /* 0x000e220000000800 */
[----:B-1----:R-:W-:Y:S01]  /*08c0*/  ISETP.NE.U32.AND P0, PT, R26, RZ, PT ;  /* 0x000000ff1a00720c */ /* 0x002fe20003f05070 */
[----:B---3--:R-:W-:Y:S01]  /*08d0*/  IMAD.MOV R8, RZ, RZ, -R0 ;  /* 0x000000ffff087224 */ /* 0x008fe200078e0a00 */
[----:B------:R-:W-:Y:S01]  /*08e0*/  SHF.R.U32.HI R7, RZ, R10, R7 ;  /* 0x0000000aff077219 */ /* 0x000fe20000011607 */
[----:B------:R-:W-:Y:S01]  /*08f0*/  FMUL R6, R6, UR4 ;  /* 0x0000000406067c20 */ /* 0x000fe20008400000 */
[----:B------:R-:W-:-:S03]  /*0900*/  ISETP.NE.AND.EX P0, PT, R27, RZ, PT, P0 ;  /* 0x000000ff1b00720c */ /* 0x000fc60003f05300 */
[----:B------:R-:W1:Y:S01]  /*0910*/  LDC R14, c[0x0][0x148] ;  /* 0x00005200ff0e7b82 */ /* 0x000e620000000800 */
[----:B--2---:R-:W-:-:S07]  /*0920*/  IMAD R0, R5, R8, R4 ;  /* 0x0000000805007224 */ /* 0x004fce00078e0204 */
[----:B------:R-:W2:Y:S01]  /*0930*/  LDC R22, c[0x0][0x600] ;  /* 0x00018000ff167b82 */ /* 0x000ea20000000800 */
[-CC-:B----4-:R-:W-:Y:S02]  /*0940*/  SHF.R.U64 R28, R20, R12.reuse, R7.reuse ;  /* 0x0000000c141c7219 */ /* 0x190fe40000001207 */
[----:B------:R-:W-:Y:S01]  /*0950*/  SHF.R.U32.HI R5, RZ, R12, R7 ;  /* 0x0000000cff057219 */ /* 0x000fe20000011607 */
[----:B------:R-:W-:Y:S01]  /*0960*/  IMAD.MOV.U32 R7, RZ, RZ, 0x1 ;  /* 0x00000001ff077424 */ /* 0x000fe200078e00ff */
[----:B------:R3:W4:Y:S03]  /*0970*/  F2I.U32.TRUNC.NTZ R12, R6 ;  /* 0x00000006000c7305 */ /* 0x000726000020f000 */
[----:B------:R-:W1:Y:S01]  /*0980*/  LDC R15, c[0x0][0x648] ;  /* 0x00019200ff0f7b82 */ /* 0x000e620000000800 */
[-C--:B0-----:R-:W-:Y:S02]  /*0990*/  SHF.L.U32 R4, R9, R24.reuse, RZ ;  /* 0x0000001809047219 */ /* 0x081fe400000006ff */
[----:B------:R-:W-:-:S02]  /*09a0*/  SHF.R.U64 R30, R28, R24, R5 ;  /* 0x000000181c1e7219 */ /* 0x000fc40000001205 */
[----:B------:R-:W-:Y:S02]  /*09b0*/  LOP3.LUT R11, RZ, R4, RZ, 0x33, !PT ;  /* 0x00000004ff0b7212 */ /* 0x000fe400078e33ff */
[-C--:B------:R-:W-:Y:S01]  /*09c0*/  SHF.R.U32.HI R5, RZ, R24.reuse, R5 ;  /* 0x00000018ff057219 */ /* 0x080fe20000011605 */
[----:B------:R-:W0:Y:S01]  /*09d0*/  LDC R21, c[0x0][0x638] ;  /* 0x00018e00ff157b82 */ /* 0x000e220000000800 */
[----:B------:R-:W-:Y:S01]  /*09e0*/  SHF.L.U32 R10, R7, R24, RZ ;  /* 0x00000018070a7219 */ /* 0x000fe200000006ff */
[----:B------:R-:W-:-:S06]  /*09f0*/  IMAD.MOV.U32 R4, RZ, RZ, R30 ;  /* 0x000000ffff047224 */ /* 0x000fcc00078e001e */
[----:B------:R-:W0:Y:S01]  /*0a00*/  LDC R90, c[0x0][0x610] ;  /* 0x00018400ff5a7b82 */ /* 0x000e220000000800 */
[----:B---34-:R-:W-:Y:S05]  /*0a10*/  @!P0 BRA `(.L_x_6) ;  /* 0x0000000000288947 */ /* 0x018fea0003800000 */
[----:B------:R-:W3:Y:S02]  /*0a20*/  LDC R9, c[0x0][0x64c] ;  /* 0x00019300ff097b82 */ /* 0x000ee40000000800 */
[----:B---3--:R-:W-:-:S05]  /*0a30*/  IADD3 R9, P0, R30, R9, RZ ;  /* 0x000000091e097210 */ /* 0x008fca0007f1e0ff */
        /* <DEDUP_REMOVED lines=8> */
.L_x_6:
[----:B-1----:R-:W-:Y:S01]  /*0ac0*/  SHF.R.U64 R4, R4, R15, R5 ;  /* 0x0000000f04047219 */ /* 0x002fe20000001205 */
[----:B--2---:R-:W-:Y:S01]  /*0ad0*/  VIADD R5, R22, 0xffffffff ;  /* 0xffffffff16057836 */ /* 0x004fe20000000000 */
[----:B------:R-:W-:Y:S01]  /*0ae0*/  LOP3.LUT R11, R28, R11, RZ, 0xc0, !PT ;  /* 0x0000000b1c0b7212 */ /* 0x000fe200078ec0ff */
[----:B------:R-:W-:Y:S02]  /*0af0*/  IMAD.MOV R12, RZ, RZ, -R12 ;  /* 0x000000ffff0c7224 */ /* 0x000fe400078e0a0c */
[----:B------:R-:W-:Y:S01]  /*0b00*/  IMAD.MOV R6, RZ, RZ, -R4 ;  /* 0x000000ffff067224 */ /* 0x000fe200078e0a04 */
[----:B------:R-:W-:Y:S01]  /*0b10*/  LOP3.LUT R5, R20, R5, RZ, 0xc0, !PT ;  /* 0x0000000514057212 */ /* 0x000fe200078ec0ff */
[----:B------:R-:W-:Y:S02]  /*0b20*/  @P3 IMAD R0, R14, R12, R3 ;  /* 0x0000000c0e003224 */ /* 0x000fe400078e0203 */
[----:B------:R-:W-:Y:S02]  /*0b30*/  IMAD R11, R10, R4, R11 ;  /* 0x000000040a0b7224 */ /* 0x000fe400078e020b */
[----:B0-----:R-:W-:-:S02]  /*0b40*/  IMAD R3, R6, R21, R30 ;  /* 0x0000001506037224 */ /* 0x001fc400078e021e */
[----:B------:R-:W-:Y:S02]  /*0b50*/  IMAD R90, R11, R90, R0 ;  /* 0x0000005a0b5a7224 */ /* 0x000fe400078e0200 */
[----:B------:R-:W-:Y:S02]  /*0b60*/  IMAD R3, R3, R22, R5 ;  /* 0x0000001603037224 */ /* 0x000fe400078e0205 */
[----:B------:R-:W-:-:S03]  /*0b70*/  IMAD.MOV.U32 R0, RZ, RZ, 0x1 ;  /* 0x00000001ff007424 */ /* 0x000fc600078e00ff */
[----:B------:R-:W-:Y:S02]  /*0b80*/  SEL R91, R3, R90, !P3 ;  /* 0x0000005a035b7207 */ /* 0x000fe40005800000 */
[----:B------:R-:W-:-:S07]  /*0b90*/  SEL R90, R90, R3, !P3 ;  /* 0x000000035a5a7207 */ /* 0x000fce0005800000 */
.L_x_4:
[----:B------:R-:W-:-:S08]  /*0ba0*/  NOP ;  /* 0x0000000000007918 */ /* 0x000fd00000000000 */
[----:B------:R-:W0:Y:S02]  /*0bb0*/  USETMAXREG.TRY_ALLOC.CTAPOOL UP0, 0xe8 ;  /* 0x000000e8000079c8 */ /* 0x000e240008000600 */
[----:B0-----:R-:W-:-:S13]  /*0bc0*/  PLOP3.LUT P0, PT, PT, PT, UP0, 0x80, 0x0 ;  /* 0x000000000000781c */ /* 0x001fda0003f0f008 */
[----:B------:R-:W-:Y:S05]  /*0bd0*/  @!P0 BRA `(.L_x_4) ;  /* 0xfffffffc00f08947 */ /* 0x000fea000383ffff */
[----:B------:R-:W-:Y:S01]  /*0be0*/  ULDC.64 UR4, c[0x0][0x598] ;  /* 0x0001660000047ab9 */ /* 0x000fe20000000a00 */
[----:B------:R-:W-:Y:S01]  /*0bf0*/  ULDC.64 UR36, c[0x0][0x208] ;  /* 0x0000820000247ab9 */ /* 0x000fe20000000a00 */
[----:B------:R-:W-:-:S04]  /*0c00*/  ISETP.NE.U32.AND P0, PT, RZ, UR4, PT ;  /* 0x00000004ff007c0c */ /* 0x000fc8000bf05070 */
[----:B------:R-:W-:-:S13]  /*0c10*/  ISETP.NE.AND.EX P0, PT, RZ, UR5, PT, P0 ;  /* 0x00000005ff007c0c */ /* 0x000fda000bf05300 */
[----:B------:R-:W-:Y:S05]  /*0c20*/  @!P0 BRA `(.L_x_7) ;  /* 0x00000000001c8947 */ /* 0x000fea0003800000 */
[----:B------:R-:W0:Y:S02]  /*0c30*/  LDC.64 R4, c[0x0][0x598] ;  /* 0x00016600ff047b82 */ /* 0x000e240000000a00 */
[----:B0-----:R-:W2:Y:S02]  /*0c40*/  LDG.E.64 R4, desc[UR36][R4.64] ;  /* 0x0000002404047981 */ /* 0x001ea4000c1e1b00 */
[----:B--2---:R-:W-:-:S04]  /*0c50*/  ISETP.NE.U32.AND P0, PT, R4, RZ, PT ;  /* 0x000000ff0400720c */ /* 0x004fc80003f05070 */
[----:B------:R-:W-:-:S13]  /*0c60*/  ISETP.NE.AND.EX P0, PT, R5, RZ, PT, P0 ;  /* 0x000000ff0500720c */ /* 0x000fda0003f05300 */
[----:B------:R-:W-:Y:S05]  /*0c70*/  @!P0 BRA `(.L_x_7) ;  /* 0x0000000000088947 */ /* 0x000fea0003800000 */
[----:B------:R0:W5:Y:S01]  /*0c80*/  LD.E R22, desc[UR36][R4.64] ;  /* 0x0000002404167980 */ /* 0x000162000c101900 */
[----:B------:R-:W-:Y:S05]  /*0c90*/  BRA `(.L_x_8) ;  /* 0x0000000000247947 */ /* 0x000fea0003800000 */
.L_x_7:
[----:B------:R-:W-:Y:S02]  /*0ca0*/  ULDC.64 UR4, c[0x0][0x588] ;  /* 0x0001620000047ab9 */ /* 0x000fe40000000a00 */
[----:B------:R-:W-:-:S04]  /*0cb0*/  ISETP.NE.U32.AND P0, PT, RZ, UR4, PT ;  /* 0x00000004ff007c0c */ /* 0x000fc8000bf05070 */
[----:B------:R-:W-:-:S13]  /*0cc0*/  ISETP.NE.AND.EX P0, PT, RZ, UR5, PT, P0 ;  /* 0x00000005ff007c0c */ /* 0x000fda000bf05300 */
[----:B------:R-:W-:Y:S05]  /*0cd0*/  @!P0 BRA `(.L_x_9) ;  /* 0x00000000000c8947 */ /* 0x000fea0003800000 */
[----:B------:R-:W0:Y:S02]  /*0ce0*/  LDC.64 R22, c[0x0][0x588] ;  /* 0x00016200ff167b82 */ /* 0x000e240000000a00 */
[----:B0-----:R1:W5:Y:S01]  /*0cf0*/  LDG.E R22, desc[UR36][R22.64] ;  /* 0x0000002416167981 */ /* 0x001362000c1e1900 */
[----:B------:R-:W-:Y:S05]  /*0d00*/  BRA `(.L_x_8) ;  /* 0x0000000000087947 */ /* 0x000fea0003800000 */
.L_x_9:
[----:B------:R-:W-:Y:S02]  /*0d10*/  ULDC UR4, c[0x0][0x580] ;  /* 0x0001600000047ab9 */ /* 0x000fe40000000800 */
[----:B------:R-:W-:-:S07]  /*0d20*/  IMAD.U32 R22, RZ, RZ, UR4 ;  /* 0x00000004ff167e24 */ /* 0x000fce000f8e00ff */
.L_x_8:
[----:B------:R-:W-:Y:S02]  /*0d30*/  ULDC.64 UR4, c[0x0][0x5a0] ;  /* 0x0001680000047ab9 */ /* 0x000fe40000000a00 */
[----:B------:R-:W-:-:S04]  /*0d40*/  ISETP.NE.U32.AND P0, PT, RZ, UR4, PT ;  /* 0x00000004ff007c0c */ /* 0x000fc8000bf05070 */
[----:B------:R-:W-:-:S13]  /*0d50*/  ISETP.NE.AND.EX P0, PT, RZ, UR5, PT, P0 ;  /* 0x00000005ff007c0c */ /* 0x000fda000bf05300 */
[----:B------:R-:W-:Y:S05]  /*0d60*/  @!P0 BRA `(.L_x_10) ;  /* 0x00000000001c8947 */ /* 0x000fea0003800000 */
[----:B0-----:R-:W0:Y:S02]  /*0d70*/  LDC.64 R4, c[0x0][0x5a0] ;  /* 0x00016800ff047b82 */ /* 0x001e240000000a00 */
[----:B0-----:R-:W2:Y:S02]  /*0d80*/  LDG.E.64 R4, desc[UR36][R4.64] ;  /* 0x0000002404047981 */ /* 0x001ea4000c1e1b00 */
[----:B--2---:R-:W-:-:S04]  /*0d90*/  ISETP.NE.U32.AND P0, PT, R4, RZ, PT ;  /* 0x000000ff0400720c */ /* 0x004fc80003f05070 */
[----:B------:R-:W-:-:S13]  /*0da0*/  ISETP.NE.AND.EX P0, PT, R5, RZ, PT, P0 ;  /* 0x000000ff0500720c */ /* 0x000fda0003f05300 */
[----:B------:R-:W-:Y:S05]  /*0db0*/  @!P0 BRA `(.L_x_10) ;  /* 0x0000000000088947 */ /* 0x000fea0003800000 */
[----:B-1----:R0:W5:Y:S01]  /*0dc0*/  LD.E R23, desc[UR36][R4.64] ;  /* 0x0000002404177980 */ /* 0x002162000c101900 */
[----:B------:R-:W-:Y:S05]  /*0dd0*/  BRA `(.L_x_11) ;  /* 0x0000000000247947 */ /* 0x000fea0003800000 */
.L_x_10:
[----:B------:R-:W-:Y:S02]  /*0de0*/  ULDC.64 UR4, c[0x0][0x590] ;  /* 0x0001640000047ab9 */ /* 0x000fe40000000a00 */
[----:B------:R-:W-:-:S04]  /*0df0*/  ISETP.NE.U32.AND P0, PT, RZ, UR4, PT ;  /* 0x00000004ff007c0c */ /* 0x000fc8000bf05070 */
[----:B------:R-:W-:-:S13]  /*0e00*/  ISETP.NE.AND.EX P0, PT, RZ, UR5, PT, P0 ;  /* 0x00000005ff007c0c */ /* 0x000fda000bf05300 */
[----:B------:R-:W-:Y:S05]  /*0e10*/  @!P0 BRA `(.L_x_12) ;  /* 0x00000000000c8947 */ /* 0x000fea0003800000 */
[----:B0-----:R-:W1:Y:S02]  /*0e20*/  LDC.64 R4, c[0x0][0x590] ;  /* 0x00016400ff047b82 */ /* 0x001e640000000a00 */
[----:B-1----:R1:W5:Y:S01]  /*0e30*/  LDG.E R23, desc[UR36][R4.64] ;  /* 0x0000002404177981 */ /* 0x002362000c1e1900 */
[----:B------:R-:W-:Y:S05]  /*0e40*/  BRA `(.L_x_11) ;  /* 0x0000000000087947 */ /* 0x000fea0003800000 */
.L_x_12:
[----:B------:R-:W-:Y:S02]  /*0e50*/  ULDC UR4, c[0x0][0x584] ;  /* 0x0001610000047ab9 */ /* 0x000fe40000000800 */
[----:B-1----:R-:W-:-:S07]  /*0e60*/  IMAD.U32 R23, RZ, RZ, UR4 ;  /* 0x00000004ff177e24 */ /* 0x002fce000f8e00ff */
.L_x_11:
[----:B------:R-:W-:-:S13]  /*0e70*/  LOP3.LUT P0, RZ, R0, 0xff, RZ, 0xc0, !PT ;  /* 0x000000ff00ff7812 */ /* 0x000fda000780c0ff */
[----:B------:R-:W-:Y:S05]  /*0e80*/  @!P0 EXIT ;  /* 0x000000000000894d */ /* 0x000fea0003800000 */
[----:B------:R-:W-:Y:S01]  /*0e90*/  ULDC UR4, c[0x0][0x28c] ;  /* 0x0000a30000047ab9 */ /* 0x000fe20000000800 */
[----:B------:R-:W-:Y:S01]  /*0ea0*/  UMOV UR38, URZ ;  /* 0x0000003f00267c82 */ /* 0x000fe20008000000 */
[----:B------:R-:W-:Y:S01]  /*0eb0*/  UIADD3 UR4, UR4, 0x3f, URZ ;  /* 0x0000003f04047890 */ /* 0x000fe2000fffe03f */
[----:B------:R-:W-:-:S03]  /*0ec0*/  UMOV UR39, URZ ;  /* 0x0000003f00277c82 */ /* 0x000fc60008000000 */
[----:B------:R-:W-:-:S04]  /*0ed0*/  USHF.R.S32.HI UR5, URZ, 0x1f, UR4 ;  /* 0x0000001f3f057899 */ /* 0x000fc80008011404 */
[----:B------:R-:W-:-:S04]  /*0ee0*/  ULEA.HI UR5, UR5, UR4, URZ, 0x6 ;  /* 0x0000000405057291 */ /* 0x000fc8000f8f303f */
[----:B------:R-:W-:-:S12]  /*0ef0*/  USHF.R.S32.HI UR40, URZ, 0x6, UR5 ;  /* 0x000000063f287899 */ /* 0x000fd80008011405 */
.L_x_162:
[----:B------:R-:W-:Y:S01]  /*0f00*/  LOP3.LUT R0, R18, 0x80, RZ, 0xc0, !PT ;  /* 0x0000008012007812 */ /* 0x000fe200078ec0ff */
[----:B------:R-:W2:Y:S01]  /*0f10*/  S2UR UR7, SR_CgaCtaId ;  /* 0x00000000000779c3 */ /* 0x000ea20000008800 */
[----:B------:R-:W-:Y:S02]  /*0f20*/  UMOV UR6, 0x400 ;  /* 0x0000040000067882 */ /* 0x000fe40000000000 */
[----:B------:R-:W-:-:S06]  /*0f30*/  SHF.R.U32.HI R0, RZ, 0x7, R0 ;  /* 0x00000007ff007819 */ /* 0x000fcc0000011600 */
[----:B------:R-:W3:Y:S01]  /*0f40*/  SHFL.IDX PT, R0, R0, RZ, 0x1f ;  /* 0x00001fff00007589 */ /* 0x000ee200000e0000 */
[----:B--2---:R-:W-:Y:S01]  /*0f50*/  ULEA UR6, UR7, UR6, 0x18 ;  /* 0x0000000607067291 */ /* 0x004fe2000f8ec03f */
[----:B---3--:R-:W-:-:S13]  /*0f60*/  R2UR UR4, R0 ;  /* 0x00000000000472ca */ /* 0x008fda00000e0000 */
[----:B------:R-:W-:-:S04]  /*0f70*/  ULEA.HI UR5, UR4, UR4, URZ, 0x1 ;  /* 0x0000000404057291 */ /* 0x000fc8000f8f083f */
[----:B------:R-:W-:-:S04]  /*0f80*/  ULOP3.LUT UR5, UR5, 0xffffe, URZ, 0xc0, !UPT ;  /* 0x000ffffe05057892 */ /* 0x000fc8000f8ec03f */
[----:B------:R-:W-:-:S03]  /*0f90*/  UIADD3 UR5, UR4, -UR5, URZ ;  /* 0x8000000504057290 */ /* 0x000fc6000fffe03f */
[----:B------:R-:W-:Y:S01]  /*0fa0*/  ULDC UR4, c[0x0][0x28c] ;  /* 0x0000a30000047ab9 */ /* 0x000fe20000000800 */
[----:B------:R-:W-:Y:S01]  /*0fb0*/  ULEA UR5, UR5, UR6, 0xc ;  /* 0x0000000605057291 */ /* 0x000fe2000f8e603f */
[----:B------:R-:W-:-:S03]  /*0fc0*/  ISETP.LT.AND P0, PT, RZ, UR4, PT ;  /* 0x00000004ff007c0c */ /* 0x000fc6000bf01270 */
[----:B------:R-:W-:-:S04]  /*0fd0*/  UIADD3 UR5, UR5, 0x100, URZ ;  /* 0x0000010005057890 */ /* 0x000fc8000fffe03f */
[----:B------:R-:W-:-:S04]  /*0fe0*/  USHF.R.U32.HI UR5, URZ, 0x4, UR5 ;  /* 0x000000043f057899 */ /* 0x000fc80008011605 */
[----:B------:R-:W-:Y:S02]  /*0ff0*/  ULOP3.LUT UR41, UR5, 0x3fff, URZ, 0xc0, !UPT ;  /* 0x00003fff05297892 */ /* 0x000fe4000f8ec03f */
[----:B01--4-:R-:W-:Y:S10]  /*1000*/  @P0 BRA `(.L_x_13) ;  /* 0x0000000000400947 */ /* 0x013ff40003800000 */
[----:B------:R-:W-:Y:S01]  /*1010*/  MOV R0, 0x0 ;  /* 0x0000000000007802 */ /* 0x000fe20000000f00 */
[----:B------:R-:W-:Y:S01]  /*1020*/  ULDC.64 UR4, c[0x4][0x68] ;  /* 0x01001a0000047ab9 */ /* 0x000fe20000000a00 */
[----:B------:R-:W-:Y:S01]  /*1030*/  ULDC.64 UR6, c[0x4][0x8] ;  /* 0x0100020000067ab9 */ /* 0x000fe20000000a00 */
[----:B01----:R-:W-:Y:S01]  /*1040*/  IMAD.U32 R4, RZ, RZ, UR4 ;  /* 0x00000004ff047e24 */ /* 0x003fe2000f8e00ff */
[----:B------:R0:W1:Y:S01]  /*1050*/  LDC.64 R14, c[0x4][R0] ;  /* 0x01000000000e7b82 */ /* 0x0000620000000a00 */
[----:B------:R-:W-:Y:S01]  /*1060*/  IMAD.U32 R5, RZ, RZ, UR5 ;  /* 0x00000005ff057e24 */ /* 0x000fe2000f8e00ff */
[----:B------:R-:W-:Y:S01]  /*1070*/  ULDC.64 UR4, c[0x4][0x70] ;  /* 0x01001c0000047ab9 */ /* 0x000fe20000000a00 */
[----:B------:R-:W-:Y:S02]  /*1080*/  IMAD.U32 R10, RZ, RZ, UR6 ;  /* 0x00000006ff0a7e24 */ /* 0x000fe4000f8e00ff */
[----:B------:R-:W-:Y:S02]  /*1090*/  IMAD.U32 R6, RZ, RZ, UR4 ;  /* 0x00000004ff067e24 */ /* 0x000fe4000f8e00ff */
[----:B------:R-:W-:-:S02]  /*10a0*/  IMAD.U32 R7, RZ, RZ, UR5 ;  /* 0x00000005ff077e24 */ /* 0x000fc4000f8e00ff */
[----:B------:R-:W-:Y:S02]  /*10b0*/  IMAD.U32 R11, RZ, RZ, UR7 ;  /* 0x00000007ff0b7e24 */ /* 0x000fe4000f8e00ff */
[----:B------:R-:W-:Y:S02]  /*10c0*/  IMAD.MOV.U32 R8, RZ, RZ, 0x1e1 ;  /* 0x000001e1ff087424 */ /* 0x000fe400078e00ff */
[----:B------:R-:W-:Y:S02]  /*10d0*/  IMAD.MOV.U32 R12, RZ, RZ, 0x1 ;  /* 0x00000001ff0c7424 */ /* 0x000fe400078e00ff */
[----:B0-----:R-:W-:-:S07]  /*10e0*/  IMAD.MOV.U32 R13, RZ, RZ, RZ ;  /* 0x000000ffff0d7224 */ /* 0x001fce00078e00ff */
[----:B------:R-:W-:-:S07]  /*10f0*/  LEPC R20, `(.L_x_13) ;  /* 0x000000001014794e */ /* 0x000fce0000000000 */
[----:B-1---5:R-:W-:Y:S05]  /*1100*/  CALL.ABS.NOINC R14 ;  /* 0x000000000e007343 */ /* 0x022fea0003c00000 */
.L_x_13:
[----:B------:R-:W-:-:S04]  /*1110*/  LOP3.LUT R0, R19, 0x1, RZ, 0xfc, !PT ;  /* 0x0000000113007812 */ /* 0x000fc800078efcff */
[----:B------:R-:W-:-:S13]  /*1120*/  ISETP.NE.AND P0, PT, R0, 0x3, PT ;  /* 0x000000030000780c */ /* 0x000fda0003f05270 */
[----:B------:R-:W-:Y:S05]  /*1130*/  @!P0 BRA `(.L_x_14) ;  /* 0x0000000000048947 */ /* 0x000fea0003800000 */
[----:B------:R-:W-:Y:S01]  /*1140*/  BPT.TRAP 0x1 ;  /* 0x000000040000795c */ /* 0x000fe20000300000 */
.L_x_14:
[----:B------:R-:W2:Y:S01]  /*1150*/  S2UR UR5, SR_CgaCtaId ;  /* 0x00000000000579c3 */ /* 0x000ea20000008800 */
[----:B------:R-:W-:Y:S01]  /*1160*/  UMOV UR4, 0x400 ;  /* 0x0000040000047882 */ /* 0x000fe20000000000 */
[----:B------:R-:W-:Y:S02]  /*1170*/  IMAD.U32 R0, RZ, RZ, UR38 ;  /* 0x00000026ff007e24 */ /* 0x000fe4000f8e00ff */
[----:B------:R-:W-:-:S03]  /*1180*/  IMAD.U32 R3, RZ, RZ, UR39 ;  /* 0x00000027ff037e24 */ /* 0x000fc6000f8e00ff */
[----:B------:R-:W-:Y:S01]  /*1190*/  SHF.L.U32 R0, R0, 0x1f, RZ ;  /* 0x0000001f00007819 */ /* 0x000fe200000006ff */
[----:B--2---:R-:W-:-:S06]  /*11a0*/  ULEA UR4, UR5, UR4, 0x18 ;  /* 0x0000000405047291 */ /* 0x004fcc000f8ec03f */
[----:B------:R-:W-:-:S04]  /*11b0*/  IMAD.U32 R6, RZ, RZ, UR4 ;  /* 0x00000004ff067e24 */ /* 0x000fc8000f8e00ff */
[----:B------:R-:W-:-:S04]  /*11c0*/  IMAD R3, R3, 0x8, R6 ;  /* 0x0000000803037824 */ /* 0x000fc800078e0206 */
[----:B------:R2:W3:Y:S01]  /*11d0*/  SYNCS.PHASECHK.TRANS64.TRYWAIT P1, [R3+URZ], R0 ;  /* 0x00000000030075a7 */ /* 0x0004e2000802017f */
[----:B------:R-:W-:Y:S05]  /*11e0*/  @!P0 BRA `(.L_x_15) ;  /* 0x0000000000048947 */ /* 0x000fea0003800000 */
[----:B------:R-:W-:Y:S01]  /*11f0*/  BPT.TRAP 0x1 ;  /* 0x000000040000795c */ /* 0x000fe20000300000 */
.L_x_15:
[----:B---3--:R-:W-:Y:S05]  /*1200*/  @P1 BRA `(.L_x_16) ;  /* 0x0000000000081947 */ /* 0x008fea0003800000 */
[----:B------:R-:W3:Y:S02]  /*1210*/  SYNCS.PHASECHK.TRANS64.TRYWAIT P1, [R3+URZ], R0 ;  /* 0x00000000030075a7 */ /* 0x000ee4000802017f */
[----:B---3--:R-:W-:Y:S05]  /*1220*/  @!P1 BRA `(.L_x_17) ;  /* 0x0000005400f09947 */ /* 0x008fea0003800000 */
.L_x_16:
[----:B------:R-:W-:-:S04]  /*1230*/  UISETP.LT.AND UP0, UPT, UR40, 0x1, UPT ;  /* 0x000000012800788c */ /* 0x000fc8000bf01270 */
[----:B------:R-:W-:-:S06]  /*1240*/  USEL UR4, UR40, 0x1, UP0 ;  /* 0x0000000128047887 */ /* 0x000fcc0008000000 */
[----:B--23--:R-:W-:Y:S01]  /*1250*/  IMAD.U32 R0, RZ, RZ, UR4 ;  /* 0x00000004ff007e24 */ /* 0x00cfe2000f8e00ff */
[----:B------:R-:W-:Y:S05]  /*1260*/  WARPSYNC.ALL ;  /* 0x0000000000007948 */ /* 0x000fea0003800000 */
[----:B------:R-:W-:-:S04]  /*1270*/  IADD3 R0, -R0, UR40, RZ ;  /* 0x0000002800007c10 */ /* 0x000fc8000fffe1ff */
[----:B------:R-:W-:Y:S02]  /*1280*/  ISETP.GE.AND P1, PT, R0, 0x1, PT ;  /* 0x000000010000780c */ /* 0x000fe40003f26270 */
[----:B------:R-:W-:Y:S01]  /*1290*/  R2UR UR4, R6 ;  /* 0x00000000060472ca */ /* 0x000fe200000e0000 */
[----:B------:R-:W-:Y:S01]  /*12a0*/  ULOP3.LUT UR41, UR41, 0x10000, URZ, 0xfc, !UPT ;  /* 0x0001000029297892 */ /* 0x000fe2000f8efc3f */
[----:B------:R-:W-:Y:S01]  /*12b0*/  WARPGROUP.ARRIVE ;  /* 0x00000000000079c5 */ /* 0x000fe20000000000 */
[----:B------:R-:W-:Y:S01]  /*12c0*/  UMOV UR5, 0x80000020 ;  /* 0x8000002000057882 */ /* 0x000fe20000000000 */
[----:B------:R-:W-:-:S09]  /*12d0*/  UMOV UR7, 0x80000020 ;  /* 0x8000002000077882 */ /* 0x000fd20000000000 */
[----:B------:R-:W-:-:S04]  /*12e0*/  UIADD3 UR4, UR4, 0x6100, URZ ;  /* 0x0000610004047890 */ /* 0x000fc8000fffe03f */
[----:B------:R-:W-:-:S04]  /*12f0*/  USHF.R.U32.HI UR4, URZ, 0x4, UR4 ;  /* 0x000000043f047899 */ /* 0x000fc80008011604 */
[----:B------:R-:W-:-:S04]  /*1300*/  ULOP3.LUT UR4, UR4, 0x3fff, URZ, 0xc0, !UPT ;  /* 0x00003fff04047892 */ /* 0x000fc8000f8ec03f */
[----:B------:R-:W-:Y:S02]  /*1310*/  ULOP3.LUT UR9, UR4, 0x10000, URZ, 0xfc, !UPT ;  /* 0x0001000004097892 */ /* 0x000fe4000f8efc3f */
[----:B------:R-:W-:Y:S02]  /*1320*/  ULEA UR4, UR39, UR41, 0x9 ;  /* 0x0000002927047291 */ /* 0x000fe4000f8e483f */
[----:B------:R-:W-:-:S09]  /*1330*/  ULEA UR6, UR39, UR9, 0x9 ;  /* 0x0000000927067291 */ /* 0x000fd2000f8e483f */
[----:B------:R-:W-:Y:S01]  /*1340*/  IGMMA.64x128x32.S8.S8 R24, gdesc[UR4], RZ, !UPT, gsb0 ;  /* 0x03600000041879f1 */ /* 0x000fe2000c0410ff */
[----:B------:R-:W-:Y:S02]  /*1350*/  UIADD3 UR4, UR4, 0x2, URZ ;  /* 0x0000000204047890 */ /* 0x000fe4000fffe03f */
[----:B------:R-:W-:Y:S01]  /*1360*/  UIADD3 UR6, UR6, 0x2, URZ ;  /* 0x0000000206067890 */ /* 0x000fe2000fffe03f */
[----:B------:R-:W-:Y:S01]  /*1370*/  UMOV UR5, 0x80000020 ;  /* 0x8000002000057882 */ /* 0x000fe20000000000 */
[----:B------:R-:W-:Y:S01]  /*1380*/  UMOV UR7, 0x80000020 ;  /* 0x8000002000077882 */ /* 0x000fe20000000000 */
[----:B------:R-:W-:Y:S02]  /*1390*/  WARPGROUP.DEPBAR.LE gsb0, 0x0 ;  /* 0x00008000000079c5 */ /* 0x000fe40000010000 */
[----:B------:R-:W-:-:S06]  /*13a0*/  WARPGROUP.ARRIVE ;  /* 0x00000000000079c5 */ /* 0x000fcc0000000000 */
[----:B------:R-:W-:Y:S03]  /*13b0*/  IGMMA.64x128x32.S8.S8 R24, gdesc[UR4], R24, gsb0 ;  /* 0x03600000041879f1 */ /* 0x000fe60008041018 */
[----:B------:R-:W-:Y:S02]  /*13c0*/  WARPGROUP.DEPBAR.LE gsb0, 0x0 ;  /* 0x00008000000079c5 */ /* 0x000fe40000010000 */
[----:B------:R-:W-:Y:S05]  /*13d0*/  @!P1 BRA `(.L_x_18) ;  /* 0x0000000000e09947 */ /* 0x000fea0003800000 */
[----:B------:R-:W-:Y:S02]  /*13e0*/  UIADD3 UR4, UR39, 0x1, URZ ;  /* 0x0000000127047890 */ /* 0x000fe4000fffe03f */
[----:B------:R-:W-:Y:S02]  /*13f0*/  IMAD.U32 R3, RZ, RZ, UR39 ;  /* 0x00000027ff037e24 */ /* 0x000fe4000f8e00ff */
[----:B------:R-:W-:-:S04]  /*1400*/  UISETP.NE.AND UP0, UPT, UR4, 0x3, UPT ;  /* 0x000000030400788c */ /* 0x000fc8000bf05270 */
[----:B------:R-:W-:Y:S02]  /*1410*/  USEL UR5, URZ, 0x1, UP0 ;  /* 0x000000013f057887 */ /* 0x000fe40008000000 */
[----:B------:R-:W-:Y:S02]  /*1420*/  USEL UR8, UR4, URZ, UP0 ;  /* 0x0000003f04087287 */ /* 0x000fe40008000000 */
[----:B------:R-:W-:-:S06]  /*1430*/  ULOP3.LUT UR5, UR38, UR5, URZ, 0x3c, !UPT ;  /* 0x0000000526057292 */ /* 0x000fcc000f8e3c3f */
[----:B------:R-:W-:-:S07]  /*1440*/  IMAD.U32 R7, RZ, RZ, UR5 ;  /* 0x00000005ff077e24 */ /* 0x000fce000f8e00ff */
.L_x_25:
[----:B------:R-:W-:Y:S05]  /*1450*/  @!P0 BRA `(.L_x_19) ;  /* 0x0000000000048947 */ /* 0x000fea0003800000 */
[----:B------:R-:W-:Y:S01]  /*1460*/  BPT.TRAP 0x1 ;  /* 0x000000040000795c */ /* 0x000fe20000300000 */
.L_x_19:
[----:B------:R-:W2:Y:S01]  /*1470*/  S2UR UR5, SR_CgaCtaId ;  /* 0x00000000000579c3 */ /* 0x000ea20000008800 */
[----:B------:R-:W-:Y:S01]  /*1480*/  UMOV UR4, 0x400 ;  /* 0x0000040000047882 */ /* 0x000fe20000000000 */
[----:B01----:R-:W-:Y:S01]  /*1490*/  IMAD.U32 R5, RZ, RZ, UR8 ;  /* 0x00000008ff057e24 */ /* 0x003fe2000f8e00ff */
[----:B------:R-:W-:Y:S01]  /*14a0*/  SHF.L.U32 R4, R7, 0x1f, RZ ;  /* 0x0000001f07047819 */ /* 0x000fe200000006ff */
[----:B--2---:R-:W-:-:S06]  /*14b0*/  ULEA UR4, UR5, UR4, 0x18 ;  /* 0x0000000405047291 */ /* 0x004fcc000f8ec03f */
[----:B------:R-:W-:-:S04]  /*14c0*/  IMAD.U32 R6, RZ, RZ, UR4 ;  /* 0x00000004ff067e24 */ /* 0x000fc8000f8e00ff */
[----:B------:R-:W-:-:S04]  /*14d0*/  IMAD R5, R5, 0x8, R6 ;  /* 0x0000000805057824 */ /* 0x000fc800078e0206 */
[----:B------:R0:W1:Y:S01]  /*14e0*/  SYNCS.PHASECHK.TRANS64.TRYWAIT P1, [R5+URZ], R4 ;  /* 0x00000004050075a7 */ /* 0x000062000802017f */
[----:B------:R-:W-:Y:S05]  /*14f0*/  @!P0 BRA `(.L_x_20) ;  /* 0x0000000000048947 */ /* 0x000fea0003800000 */
[----:B------:R-:W-:Y:S01]  /*1500*/  BPT.TRAP 0x1 ;  /* 0x000000040000795c */ /* 0x000fe20000300000 */
.L_x_20:
[----:B-1----:R-:W-:Y:S05]  /*1510*/  @P1 BRA `(.L_x_21) ;  /* 0x0000000000081947 */ /* 0x002fea0003800000 */
[----:B------:R-:W1:Y:S02]  /*1520*/  SYNCS.PHASECHK.TRANS64.TRYWAIT P1, [R5+URZ], R4 ;  /* 0x00000004050075a7 */ /* 0x000e64000802017f */
[----:B-1----:R-:W-:Y:S05]  /*1530*/  @!P1 BRA `(.L_x_22) ;  /* 0x0000005400409947 */ /* 0x002fea0003800000 */
.L_x_21:
[----:B------:R-:W-:Y:S01]  /*1540*/  ULEA UR4, UR8, UR41, 0x9 ;  /* 0x0000002908047291 */ /* 0x000fe2000f8e483f */
[----:B------:R-:W-:Y:S01]  /*1550*/  WARPGROUP.ARRIVE ;  /* 0x00000000000079c5 */ /* 0x000fe20000000000 */
[----:B------:R-:W-:Y:S01]  /*1560*/  ULEA UR6, UR8, UR9, 0x9 ;  /* 0x0000000908067291 */ /* 0x000fe2000f8e483f */
[----:B------:R-:W-:Y:S01]  /*1570*/  UMOV UR5, 0x80000020 ;  /* 0x8000002000057882 */ /* 0x000fe20000000000 */
[----:B------:R-:W-:-:S07]  /*1580*/  UMOV UR7, 0x80000020 ;  /* 0x8000002000077882 */ /* 0x000fce0000000000 */
[----:B------:R-:W-:Y:S01]  /*1590*/  IGMMA.64x128x32.S8.S8 R24, gdesc[UR4], R24, gsb0 ;  /* 0x03600000041879f1 */ /* 0x000fe20008041018 */
        /* <DEDUP_REMOVED lines=9> */
[----:B------:R-:W-:Y:S01]  /*1630*/  BPT.TRAP 0x1 ;  /* 0x000000040000795c */ /* 0x000fe20000300000 */
.L_x_23:
[----:B01----:R-:W-:Y:S01]  /*1640*/  IMAD R4, R3, 0x8, R6 ;  /* 0x0000000803047824 */ /* 0x003fe200078e0206 */
[----:B------:R-:W-:-:S03]  /*1650*/  ISETP.GT.U32.AND P1, PT, R19, 0x1, PT ;  /* 0x000000011300780c */ /* 0x000fc60003f24070 */
[----:B------:R-:W-:-:S05]  /*1660*/  VIADD R4, R4, 0x18 ;  /* 0x0000001804047836 */ /* 0x000fca0000000000 */
[----:B------:R-:W-:-:S04]  /*1670*/  PRMT R4, RZ, 0x654, R4 ;  /* 0x00000654ff047816 */ /* 0x000fc80000000004 */
[----:B------:R0:W-:Y:S01]  /*1680*/  SYNCS.ARRIVE.TRANS64.RED.A1T0 RZ, [R4+URZ], RZ ;  /* 0x000000ff04ff79a7 */ /* 0x0001e2000810043f */
[----:B------:R-:W-:Y:S05]  /*1690*/  @P1 BRA `(.L_x_24) ;  /* 0x0000000000041947 */ /* 0x000fea0003800000 */
[----:B------:R-:W-:Y:S01]  /*16a0*/  BPT.TRAP 0x1 ;  /* 0x000000040000795c */ /* 0x000fe20000300000 */
.L_x_24:
[----:B------:R-:W-:Y:S01]  /*16b0*/  UIADD3 UR8, UR8, 0x1, URZ ;  /* 0x0000000108087890 */ /* 0x000fe2000fffe03f */
[C---:B------:R-:W-:Y:S01]  /*16c0*/  ISETP.GT.AND P2, PT, R0.reuse, 0x1, PT ;  /* 0x000000010000780c */ /* 0x040fe20003f44270 */
[----:B------:R-:W-:Y:S02]  /*16d0*/  VIADD R3, R3, 0x1 ;  /* 0x0000000103037836 */ /* 0x000fe40000000000 */
[----:B------:R-:W-:Y:S01]  /*16e0*/  UISETP.NE.AND UP0, UPT, UR8, 0x3, UPT ;  /* 0x000000030800788c */ /* 0x000fe2000bf05270 */
[----:B------:R-:W-:Y:S02]  /*16f0*/  VIADD R0, R0, 0xffffffff ;  /* 0xffffffff00007836 */ /* 0x000fe40000000000 */
[C---:B------:R-:W-:Y:S01]  /*1700*/  ISETP.NE.AND P1, PT, R3.reuse, 0x3, PT ;  /* 0x000000030300780c */ /* 0x040fe20003f25270 */
[----:B------:R-:W-:Y:S02]  /*1710*/  USEL UR4, URZ, 0x1, UP0 ;  /* 0x000000013f047887 */ /* 0x000fe40008000000 */
[----:B------:R-:W-:Y:S01]  /*1720*/  USEL UR8, UR8, URZ, UP0 ;  /* 0x0000003f08087287 */ /* 0x000fe20008000000 */
[----:B------:R-:W-:-:S03]  /*1730*/  SEL R3, R3, RZ, P1 ;  /* 0x000000ff03037207 */ /* 0x000fc60000800000 */
[----:B------:R-:W-:Y:S01]  /*1740*/  LOP3.LUT R7, R7, UR4, RZ, 0x3c, !PT ;  /* 0x0000000407077c12 */ /* 0x000fe2000f8e3cff */
[----:B------:R-:W-:Y:S07]  /*1750*/  @P2 BRA `(.L_x_25) ;  /* 0xfffffffc003c2947 */ /* 0x000fee000383ffff */
.L_x_18:
[----:B------:R-:W2:Y:S02]  /*1760*/  LDC R0, c[0x0][0x28c] ;  /* 0x0000a300ff007b82 */ /* 0x000ea40000000800 */
[----:B--2---:R-:W-:-:S13]  /*1770*/  ISETP.GE.AND P1, PT, R0, 0x1, PT ;  /* 0x000000010000780c */ /* 0x004fda0003f26270 */
[----:B------:R-:W-:Y:S05]  /*1780*/  @!P1 BRA `(.L_x_26) ;  /* 0x0000000000409947 */ /* 0x000fea0003800000 */
[----:B------:R-:W-:Y:S05]  /*1790*/  @!P0 BRA `(.L_x_27) ;  /* 0x0000000000048947 */ /* 0x000fea0003800000 */
[----:B------:R-:W-:Y:S01]  /*17a0*/  BPT.TRAP 0x1 ;  /* 0x000000040000795c */ /* 0x000fe20000300000 */
.L_x_27:
[----:B------:R-:W-:Y:S01]  /*17b0*/  UISETP.LT.AND UP0, UPT, UR40, 0x1, UPT ;  /* 0x000000012800788c */ /* 0x000fe2000bf01270 */
[----:B------:R-:W-:-:S03]  /*17c0*/  ISETP.GT.U32.AND P0, PT, R19, 0x1, PT ;  /* 0x000000011300780c */ /* 0x000fc60003f04070 */
[----:B------:R-:W-:-:S04]  /*17d0*/  USEL UR6, UR40, 0x1, UP0 ;  /* 0x0000000128067887 */ /* 0x000fc80008000000 */
[----:B------:R-:W-:-:S04]  /*17e0*/  UIADD3 UR6, UR39, UR40, -UR6 ;  /* 0x0000002827067290 */ /* 0x000fc8000fffe806 */
[----:B------:R-:W-:-:S04]  /*17f0*/  UIMAD.WIDE.U32 UR4, UR6, -0x55555555, URZ ;  /* 0xaaaaaaab060478a5 */ /* 0x000fc8000f8e003f */
[----:B------:R-:W-:-:S04]  /*1800*/  USHF.R.U32.HI UR4, URZ, 0x1, UR5 ;  /* 0x000000013f047899 */ /* 0x000fc80008011605 */
[----:B------:R-:W-:-:S06]  /*1810*/  UIMAD UR6, UR4, -0x3, UR6 ;  /* 0xfffffffd040678a4 */ /* 0x000fcc000f8e0206 */
[----:B------:R-:W-:-:S04]  /*1820*/  IMAD.U32 R3, RZ, RZ, UR6 ;  /* 0x00000006ff037e24 */ /* 0x000fc8000f8e00ff */
[----:B------:R-:W-:-:S04]  /*1830*/  IMAD R0, R3, 0x8, R6 ;  /* 0x0000000803007824 */ /* 0x000fc800078e0206 */
[----:B------:R-:W-:-:S05]  /*1840*/  VIADD R0, R0, 0x18 ;  /* 0x0000001800007836 */ /* 0x000fca0000000000 */
[----:B------:R-:W-:-:S04]  /*1850*/  PRMT R0, RZ, 0x654, R0 ;  /* 0x00000654ff007816 */ /* 0x000fc80000000000 */
[----:B------:R2:W-:Y:S01]  /*1860*/  SYNCS.ARRIVE.TRANS64.RED.A1T0 RZ, [R0+URZ], RZ ;  /* 0x000000ff00ff79a7 */ /* 0x0005e2000810043f */
[----:B------:R-:W-:Y:S05]  /*1870*/  @P0 BRA `(.L_x_26) ;  /* 0x0000000000040947 */ /* 0x000fea0003800000 */
[----:B------:R-:W-:Y:S01]  /*1880*/  BPT.TRAP 0x1 ;  /* 0x000000040000795c */ /* 0x000fe20000300000 */
.L_x_26:
[----:B------:R-:W3:Y:S01]  /*1890*/  LDC R7, c[0x0][0x288] ;  /* 0x0000a200ff077b82 */ /* 0x000ee20000000800 */
[--C-:B--2---:R-:W-:Y:S01]  /*18a0*/  SHF.R.U32.HI R0, RZ, 0x2, R18.reuse ;  /* 0x00000002ff007819 */ /* 0x104fe20000011612 */
[----:B------:R-:W-:Y:S01]  /*18b0*/  IMAD.SHL.U32 R91, R91, 0x80, RZ ;  /* 0x000000805b5b7824 */ /* 0x000fe200078e00ff */
[----:B01----:R-:W-:Y:S01]  /*18c0*/  SHF.R.U32.HI R5, RZ, 0x7, R18 ;  /* 0x00000007ff057819 */ /* 0x003fe20000011612 */
[----:B------:R-:W-:Y:S01]  /*18d0*/  UIADD3 UR39, UR40, UR39, URZ ;  /* 0x0000002728277290 */ /* 0x000fe2000fffe03f */
[----:B------:R-:W-:Y:S01]  /*18e0*/  LOP3.LUT R4, R18, 0x60, RZ, 0xc0, !PT ;  /* 0x0000006012047812 */ /* 0x000fe200078ec0ff */
[----:B------:R-:W-:Y:S01]  /*18f0*/  ULDC UR7, c[0x0][0x284] ;  /* 0x0000a10000077ab9 */ /* 0x000fe20000000800 */
[----:B------:R-:W-:Y:S01]  /*1900*/  LOP3.LUT R3, R0, 0x7, RZ, 0xc0, !PT ;  /* 0x0000000700037812 */ /* 0x000fe200078ec0ff */
[----:B------:R-:W-:Y:S01]  /*1910*/  UISETP.GT.U32.AND UP0, UPT, UR39, 0x2, UPT ;  /* 0x000000022700788c */ /* 0x000fe2000bf04070 */
[----:B------:R-:W-:Y:S01]  /*1920*/  LOP3.LUT R0, R5, 0x1, RZ, 0xc0, !PT ;  /* 0x0000000105007812 */ /* 0x000fe200078ec0ff */
[----:B------:R-:W-:Y:S01]  /*1930*/  UISETP.GE.U32.AND UP1, UPT, UR40, 0x3, UPT ;  /* 0x000000032800788c */ /* 0x000fe2000bf26070 */
[----:B------:R-:W-:Y:S01]  /*1940*/  SHF.R.U32.HI R6, RZ, 0x1, R4 ;  /* 0x00000001ff067819 */ /* 0x000fe20000011604 */
[----:B------:R-:W-:Y:S01]  /*1950*/  UISETP.LT.U32.AND UP0, UPT, UR40, 0x3, UP0 ;  /* 0x000000032800788c */ /* 0x000fe20008701070 */
[----:B------:R-:W-:Y:S01]  /*1960*/  LOP3.LUT R4, R18, 0x3, RZ, 0xc0, !PT ;  /* 0x0000000312047812 */ /* 0x000fe200078ec0ff */
[----:B------:R-:W-:Y:S01]  /*1970*/  IMAD.SHL.U32 R8, R0, 0x40, RZ ;  /* 0x0000004000087824 */ /* 0x000fe200078e00ff */
[----:B------:R-:W-:Y:S01]  /*1980*/  IADD3 R5, RZ, -R6, -R3 ;  /* 0x80000006ff057210 */ /* 0x000fe20007ffe803 */
[----:B------:R-:W-:Y:S01]  /*1990*/  ULDC.64 UR8, c[0x0][0x5d0] ;  /* 0x0001740000087ab9 */ /* 0x000fe20000000a00 */
[----:B------:R-:W-:Y:S01]  /*19a0*/  SHF.R.S32.HI R14, RZ, 0x1f, R89 ;  /* 0x0000001fff0e7819 */ /* 0x000fe20000011459 */
[----:B------:R-:W-:Y:S01]  /*19b0*/  UIMAD.WIDE.U32 UR4, UR39, -0x55555555, URZ ;  /* 0xaaaaaaab270478a5 */ /* 0x000fe2000f8e003f */
[----:B------:R-:W-:Y:S01]  /*19c0*/  LOP3.LUT R3, R8, 0x40, R3, 0xe2, !PT ;  /* 0x0000004008037812 */ /* 0x000fe200078ee203 */
[----:B------:R-:W-:Y:S01]  /*19d0*/  IMAD.SHL.U32 R8, R18, 0x2, RZ ;  /* 0x0000000212087824 */ /* 0x000fe200078e00ff */
[----:B------:R-:W-:Y:S01]  /*19e0*/  USEL UR6, URZ, 0x1, !UP0 ;  /* 0x000000013f067887 */ /* 0x000fe2000c000000 */
[----:B------:R-:W-:Y:S01]  /*19f0*/  IMAD R0, R0, -0x40, R5 ;  /* 0xffffffc000007824 */ /* 0x000fe200078e0205 */
[----:B------:R-:W-:Y:S01]  /*1a00*/  USHF.R.U32.HI UR4, URZ, 0x1, UR5 ;  /* 0x000000013f047899 */ /* 0x000fe20008011605 */
[----:B---3--:R-:W-:Y:S01]  /*1a10*/  IMAD R12, R4, -0x2, R7 ;  /* 0xfffffffe040c7824 */ /* 0x008fe200078e0207 */
[C---:B------:R-:W-:Y:S01]  /*1a20*/  ISETP.GE.AND P0, PT, R91.reuse, R7, PT ;  /* 0x000000075b00720c */ /* 0x040fe20003f06270 */
[----:B------:R-:W-:Y:S01]  /*1a30*/  IMAD.SHL.U32 R7, R90, 0x80, RZ ;  /* 0x000000805a077824 */ /* 0x000fe200078e00ff */
[----:B------:R-:W-:Y:S01]  /*1a40*/  LOP3.LUT R8, R91, 0x6, R8, 0xf8, !PT ;  /* 0x000000065b087812 */ /* 0x000fe200078ef808 */
[----:B------:R-:W-:Y:S01]  /*1a50*/  IMAD R4, R14, UR8, RZ ;  /* 0x000000080e047c24 */ /* 0x000fe2000f8e02ff */
[----:B------:R-:W-:Y:S01]  /*1a60*/  ULOP3.LUT UR38, UR38, UR6, URZ, 0x3c, !UPT ;  /* 0x0000000626267292 */ /* 0x000fe2000f8e3c3f */
[----:B------:R-:W-:Y:S01]  /*1a70*/  IMAD.WIDE R10, R90, 0x80, RZ ;  /* 0x000000805a0a7825 */ /* 0x000fe200078e02ff */
[----:B------:R-:W-:Y:S01]  /*1a80*/  ISETP.GE.OR P0, PT, R7, UR7, P0 ;  /* 0x0000000707007c0c */ /* 0x000fe20008706670 */
[----:B------:R-:W-:Y:S01]  /*1a90*/  UIMAD UR39, UR4, -0x3, UR39 ;  /* 0xfffffffd042778a4 */ /* 0x000fe2000f8e0227 */
[----:B------:R-:W-:Y:S01]  /*1aa0*/  SHF.R.S32.HI R9, RZ, 0x1f, R8 ;  /* 0x0000001fff097819 */ /* 0x000fe20000011408 */
[----:B------:R-:W-:Y:S01]  /*1ab0*/  IMAD R13, R89, UR9, R4 ;  /* 0x00000009590d7c24 */ /* 0x000fe2000f8e0204 */
[----:B------:R-:W-:Y:S01]  /*1ac0*/  @UP1 ULOP3.LUT UR38, UR38, 0x1, UR4, 0x78, !UPT ;  /* 0x0000000126261892 */ /* 0x000fe2000f8e7804 */
[----:B------:R-:W-:Y:S01]  /*1ad0*/  IADD3 R94, -R7, UR7, R0 ;  /* 0x00000007075e7c10 */ /* 0x000fe2000fffe100 */
[----:B------:R-:W-:Y:S01]  /*1ae0*/  IMAD.MOV.U32 R0, RZ, RZ, -0x1 ;  /* 0xffffffffff007424 */ /* 0x000fe200078e00ff */
[----:B------:R-:W-:Y:S01]  /*1af0*/  LOP3.LUT R21, R10, R3, R6, 0xfe, !PT ;  /* 0x000000030a157212 */ /* 0x000fe200078efe06 */
[----:B------:R-:W-:-:S04]  /*1b00*/  IMAD.WIDE.U32 R4, R89, UR8, R8 ;  /* 0x0000000859047c25 */ /* 0x000fc8000f8e0008 */
[----:B------:R-:W-:Y:S02]  /*1b10*/  IMAD.IADD R5, R5, 0x1, R13 ;  /* 0x0000000105057824 */ /* 0x000fe400078e020d */
[----:B------:R-:W-:Y:S01]  /*1b20*/  IMAD.IADD R3, R12, 0x1, -R91 ;  /* 0x000000010c037824 */ /* 0x000fe200078e0a5b */
[----:B------:R-:W-:Y:S06]  /*1b30*/  @P0 BRA `(.L_x_28) ;  /* 0x0000003000a00947 */ /* 0x000fec0003800000 */
[----:B------:R-:W0:Y:S01]  /*1b40*/  LDC.64 R12, c[0x0][0x5c8] ;  /* 0x00017200ff0c7b82 */ /* 0x000e220000000a00 */
[----:B------:R-:W-:Y:S01]  /*1b50*/  ULDC.64 UR4, c[0x0][0x5c0] ;  /* 0x0001700000047ab9 */ /* 0x000fe20000000a00 */
[----:B------:R-:W-:Y:S01]  /*1b60*/  BSSY B0, `(.L_x_28) ;  /* 0x0000325000007945 */ /* 0x000fe20003800000 */
[-C--:B0-----:R-:W-:Y:S02]  /*1b70*/  IMAD R6, R11, R12.reuse, RZ ;  /* 0x0000000c0b067224 */ /* 0x081fe400078e02ff */
[----:B------:R-:W-:-:S04]  /*1b80*/  IMAD.WIDE.U32 R4, R21, R12, R4 ;  /* 0x0000000c15047225 */ /* 0x000fc800078e0004 */
[----:B------:R-:W-:Y:S01]  /*1b90*/  IMAD R7, R21, R13, R6 ;  /* 0x0000000d15077224 */ /* 0x000fe200078e0206 */
[----:B------:R-:W-:-:S03]  /*1ba0*/  IADD3 R4, P0, R4, UR4, RZ ;  /* 0x0000000404047c10 */ /* 0x000fc6000ff1e0ff */
[----:B------:R-:W-:Y:S01]  /*1bb0*/  IMAD.IADD R7, R5, 0x1, R7 ;  /* 0x0000000105077824 */ /* 0x000fe200078e0207 */
[----:B------:R-:W-:-:S04]  /*1bc0*/  LEA R6, P1, R12, R4, 0x3 ;  /* 0x000000040c067211 */ /* 0x000fc800078218ff */
[----:B------:R-:W-:Y:S02]  /*1bd0*/  IADD3.X R5, R7, UR5, RZ, P0, !PT ;  /* 0x0000000507057c10 */ /* 0x000fe400087fe4ff */
[----:B-----5:R-:W-:Y:S02]  /*1be0*/  ISETP.NE.AND P0, PT, R23, RZ, PT ;  /* 0x000000ff1700720c */ /* 0x020fe40003f05270 */
[----:B------:R-:W-:-:S11]  /*1bf0*/  LEA.HI.X R7, R12, R5, R13, 0x3, P1 ;  /* 0x000000050c077211 */ /* 0x000fd600008f1c0d */
[----:B------:R-:W-:Y:S05]  /*1c00*/  @!P0 BRA `(.L_x_29) ;  /* 0x0000002400608947 */ /* 0x000fea0003800000 */
[----:B------:R-:W0:Y:S01]  /*1c10*/  LDC.64 R90, c[0x0][0x5b0] ;  /* 0x00016c00ff5a7b82 */ /* 0x000e220000000a00 */
[----:B------:R-:W-:Y:S01]  /*1c20*/  ULDC.64 UR4, c[0x0][0x5b8] ;  /* 0x00016e0000047ab9 */ /* 0x000fe20000000a00 */
[----:B------:R-:W-:Y:S01]  /*1c30*/  ISETP.GE.AND P1, PT, R94, 0x1, PT ;  /* 0x000000015e00780c */ /* 0x000fe20003f26270 */
[----:B------:R-:W-:Y:S01]  /*1c40*/  IMAD R10, R14, UR4, RZ ;  /* 0x000000040e0a7c24 */ /* 0x000fe2000f8e02ff */
[----:B------:R-:W-:Y:S01]  /*1c50*/  BSSY B1, `(.L_x_30) ;  /* 0x000000e000017945 */ /* 0x000fe20003800000 */
[----:B------:R-:W-:Y:S01]  /*1c60*/  IMAD.WIDE.U32 R14, R89, UR4, R8 ;  /* 0x00000004590e7c25 */ /* 0x000fe2000f8e0008 */
[----:B------:R-:W-:Y:S02]  /*1c70*/  ISETP.LT.OR P5, PT, R3, 0x1, !P1 ;  /* 0x000000010300780c */ /* 0x000fe40004fa1670 */
[----:B------:R-:W1:Y:S01]  /*1c80*/  LDC.64 R92, c[0x0][0x5a8] ;  /* 0x00016a00ff5c7b82 */ /* 0x000e620000000a00 */
[----:B------:R-:W-:Y:S02]  /*1c90*/  IMAD R13, R89, UR5, R10 ;  /* 0x00000005590d7c24 */ /* 0x000fe4000f8e020a */
[----:B------:R-:W-:-:S02]  /*1ca0*/  IMAD.MOV.U32 R12, RZ, RZ, R14 ;  /* 0x000000ffff0c7224 */ /* 0x000fc400078e000e */
[----:B------:R-:W-:Y:S02]  /*1cb0*/  IMAD.IADD R13, R15, 0x1, R13 ;  /* 0x000000010f0d7824 */ /* 0x000fe400078e020d */
[-C--:B0-----:R-:W-:Y:S02]  /*1cc0*/  IMAD R10, R11, R90.reuse, RZ ;  /* 0x0000005a0b0a7224 */ /* 0x081fe400078e02ff */
[----:B------:R-:W-:-:S04]  /*1cd0*/  IMAD.WIDE.U32 R8, R21, R90, R12 ;  /* 0x0000005a15087225 */ /* 0x000fc800078e000c */
[----:B------:R-:W-:Y:S01]  /*1ce0*/  IMAD R89, R21, R91, R10 ;  /* 0x0000005b15597224 */ /* 0x000fe200078e020a */
[----:B-1----:R-:W-:-:S04]  /*1cf0*/  IADD3 R8, P0, R8, R92, RZ ;  /* 0x0000005c08087210 */ /* 0x002fc80007f1e0ff */
[----:B------:R-:W-:Y:S01]  /*1d00*/  IADD3.X R9, R93, R9, R89, P0, !PT ;  /* 0x000000095d097210 */ /* 0x000fe200007fe459 */
[----:B------:R-:W-:Y:S08]  /*1d10*/  @P5 BRA `(.L_x_31) ;  /* 0x0000000000045947 */ /* 0x000ff00003800000 */
[----:B------:R0:W5:Y:S02]  /*1d20*/  LDG.E.U8 R88, desc[UR36][R8.64] ;  /* 0x0000002408587981 */ /* 0x000164000c1e1100 */
.L_x_31:
[----:B------:R-:W-:Y:S05]  /*1d30*/  BSYNC B1 ;  /* 0x0000000000017941 */ /* 0x000fea0003800000 */
.L_x_30:
[----:B-----5:R-:W-:Y:S01]  /*1d40*/  LOP3.LUT R15, R88, 0xffff, RZ, 0xc0, !PT ;  /* 0x0000ffff580f7812 */ /* 0x020fe200078ec0ff */
[C---:B------:R-:W-:Y:S01]  /*1d50*/  IMAD.SHL.U32 R10, R90.reuse, 0x8, RZ ;  /* 0x000000085a0a7824 */ /* 0x040fe200078e00ff */
[----:B------:R-:W-:Y:S01]  /*1d60*/  SHF.L.U64.HI R11, R90, 0x3, R91 ;  /* 0x000000035a0b7819 */ /* 0x000fe2000001025b */
[----:B------:R-:W-:Y:S01]  /*1d70*/  BSSY B1, `(.L_x_32) ;  /* 0x000000e000017945 */ /* 0x000fe20003800000 */
[----:B------:R-:W-:Y:S02]  /*1d80*/  PRMT R20, R15, 0x8880, RZ ;  /* 0x000088800f147816 */ /* 0x000fe400000000ff */
[----:B------:R-:W-:Y:S01]  /*1d90*/  ISETP.LT.OR P2, PT, R3, 0x2, !P1 ;  /* 0x000000020300780c */ /* 0x000fe20004f41670 */
[----:B------:R-:W-:Y:S01]  /*1da0*/  IMAD.WIDE.U32 R10, R21, R90, R10 ;  /* 0x0000005a150a7225 */ /* 0x000fe200078e000a */
[----:B------:R-:W-:-:S03]  /*1db0*/  ISETP.GE.AND P0, PT, R94, 0x9, PT ;  /* 0x000000095e00780c */ /* 0x000fc60003f06270 */
[----:B------:R-:W-:Y:S01]  /*1dc0*/  IMAD R15, R20, R23, RZ ;  /* 0x00000017140f7224 */ /* 0x000fe200078e02ff */
[----:B------:R-:W-:Y:S01]  /*1dd0*/  IADD3 R10, P3, P4, R14, R92, R10 ;  /* 0x0000005c0e0a7210 */ /* 0x000fe20007c7e00a */
[----:B------:R-:W-:Y:S02]  /*1de0*/  IMAD.IADD R20, R89, 0x1, R11 ;  /* 0x0000000159147824 */ /* 0x000fe400078e020b */
[----:B------:R-:W-:-:S05]  /*1df0*/  @!P5 IMAD R21, R24, R22, R15 ;  /* 0x000000161815d224 */ /* 0x000fca00078e020f */
[----:B------:R1:W-:Y:S01]  /*1e00*/  @!P5 STG.E.U8 desc[UR36][R4.64], R21 ;  /* 0x000000150400d986 */ /* 0x0003e2000c101124 */
[----:B------:R-:W-:Y:S05]  /*1e10*/  @P2 BRA `(.L_x_33) ;  /* 0x00000000000c2947 */ /* 0x000fea0003800000 */
[----:B------:R-:W2:Y:S02]  /*1e20*/  LDG.E.U8 R88, desc[UR36][R8.64+0x1] ;  /* 0x0000012408587981 */ /* 0x000ea4000c1e1100 */
[----:B--2---:R-:W-:-:S05]  /*1e30*/  PRMT R14, R88, 0x8880, RZ ;  /* 0x00008880580e7816 */ /* 0x004fca00000000ff */
[----:B------:R-:W-:-:S07]  /*1e40*/  IMAD R15, R14, R23, RZ ;  /* 0x000000170e0f7224 */ /* 0x000fce00078e02ff */
.L_x_33:
[----:B------:R-:W-:Y:S05]  /*1e50*/  BSYNC B1 ;  /* 0x0000000000017941 */ /* 0x000fea0003800000 */
.L_x_32:
[----:B------:R-:W-:Y:S01]  /*1e60*/  ISETP.LT.OR P5, PT, R3, 0x1, !P0 ;  /* 0x000000010300780c */ /* 0x000fe200047a1670 */
[----:B------:R-:W-:Y:S01]  /*1e70*/  @!P2 IMAD R25, R25, R22, R15 ;  /* 0x000000161919a224 */ /* 0x000fe200078e020f */
[----:B------:R-:W-:Y:S01]  /*1e80*/  BSSY B1, `(.L_x_34) ;  /* 0x000000a000017945 */ /* 0x000fe20003800000 */
[----:B------:R-:W-:Y:S02]  /*1e90*/  IADD3.X R11, R13, R93, R20, P3, P4 ;  /* 0x0000005d0d0b7210 */ /* 0x000fe40001fe8414 */
[C---:B------:R-:W-:Y:S01]  /*1ea0*/  ISETP.LT.OR P3, PT, R3.reuse, 0x2, !P0 ;  /* 0x000000020300780c */ /* 0x040fe20004761670 */
[----:B------:R2:W-:Y:S01]  /*1eb0*/  @!P2 STG.E.U8 desc[UR36][R4.64+0x1], R25 ;  /* 0x000001190400a986 */ /* 0x0005e2000c101124 */
[C---:B------:R-:W-:Y:S02]  /*1ec0*/  ISETP.LT.OR P4, PT, R3.reuse, 0x9, !P1 ;  /* 0x000000090300780c */ /* 0x040fe40004f81670 */
[----:B------:R-:W-:-:S04]  /*1ed0*/  ISETP.LT.OR P2, PT, R3, 0xa, !P1 ;  /* 0x0000000a0300780c */ /* 0x000fc80004f41670 */
[----:B------:R-:W-:Y:S09]  /*1ee0*/  @P5 BRA `(.L_x_35) ;  /* 0x00000000000c5947 */ /* 0x000ff20003800000 */
[----:B------:R-:W3:Y:S02]  /*1ef0*/  LDG.E.U8 R88, desc[UR36][R10.64] ;  /* 0x000000240a587981 */ /* 0x000ee4000c1e1100 */
[----:B---3--:R-:W-:-:S05]  /*1f00*/  PRMT R12, R88, 0x8880, RZ ;  /* 0x00008880580c7816 */ /* 0x008fca00000000ff */
[----:B------:R-:W-:-:S07]  /*1f10*/  IMAD R15, R12, R23, RZ ;  /* 0x000000170c0f7224 */ /* 0x000fce00078e02ff */
.L_x_35:
[----:B------:R-:W-:Y:S05]  /*1f20*/  BSYNC B1 ;  /* 0x0000000000017941 */ /* 0x000fea0003800000 */
.L_x_34:
[----:B------:R-:W-:Y:S01]  /*1f30*/  @!P5 IMAD R13, R26, R22, R15 ;  /* 0x000000161a0dd224 */ /* 0x000fe200078e020f */
[----:B------:R-:W-:Y:S04]  /*1f40*/  BSSY B1, `(.L_x_36) ;  /* 0x0000006000017945 */ /* 0x000fe80003800000 */
[----:B------:R3:W-:Y:S01]  /*1f50*/  @!P5 STG.E.U8 desc[UR36][R6.64], R13 ;  /* 0x0000000d0600d986 */ /* 0x0007e2000c101124 */
[----:B------:R-:W-:Y:S05]  /*1f60*/  @P3 BRA `(.L_x_37) ;  /* 0x00000000000c3947 */ /* 0x000fea0003800000 */
[----:B------:R-:W4:Y:S02]  /*1f70*/  LDG.E.U8 R88, desc[UR36][R10.64+0x1] ;  /* 0x000001240a587981 */ /* 0x000f24000c1e1100 */
[----:B----4-:R-:W-:-:S05]  /*1f80*/  PRMT R12, R88, 0x8880, RZ ;  /* 0x00008880580c7816 */ /* 0x010fca00000000ff */
[----:B------:R-:W-:-:S07]  /*1f90*/  IMAD R15, R12, R23, RZ ;  /* 0x000000170c0f7224 */ /* 0x000fce00078e02ff */
.L_x_37:
[----:B------:R-:W-:Y:S05]  /*1fa0*/  BSYNC B1 ;  /* 0x0000000000017941 */ /* 0x000fea0003800000 */
.L_x_36:
[----:B------:R-:W-:Y:S01]  /*1fb0*/  @!P3 IMAD R27, R27, R22, R15 ;  /* 0x000000161b1bb224 */ /* 0x000fe200078e020f */
[----:B------:R-:W-:Y:S04]  /*1fc0*/  BSSY B1, `(.L_x_38) ;  /* 0x0000006000017945 */ /* 0x000fe80003800000 */
[----:B------:R4:W-:Y:S01]  /*1fd0*/  @!P3 STG.E.U8 desc[UR36][R6.64+0x1], R27 ;  /* 0x0000011b0600b986 */ /* 0x0009e2000c101124 */
[----:B------:R-:W-:Y:S05]  /*1fe0*/  @P4 BRA `(.L_x_39) ;  /* 0x00000000000c4947 */ /* 0x000fea0003800000 */
[----:B------:R-:W5:Y:S02]  /*1ff0*/  LDG.E.U8 R88, desc[UR36][R8.64+0x8] ;  /* 0x0000082408587981 */ /* 0x000f64000c1e1100 */
[----:B-----5:R-:W-:-:S05]  /*2000*/  PRMT R12, R88, 0x8880, RZ ;  /* 0x00008880580c7816 */ /* 0x020fca00000000ff */
[----:B------:R-:W-:-:S07]  /*2010*/  IMAD R15, R12, R23, RZ ;  /* 0x000000170c0f7224 */ /* 0x000fce00078e02ff */
.L_x_39:
[----:B------:R-:W-:Y:S05]  /*2020*/  BSYNC B1 ;  /* 0x0000000000017941 */ /* 0x000fea0003800000 */
.L_x_38:
[----:B---3--:R-:W-:Y:S01]  /*2030*/  @!P4 IMAD R13, R28, R22, R15 ;  /* 0x000000161c0dc224 */ /* 0x008fe200078e020f */
[----:B------:R-:W-:Y:S04]  /*2040*/  BSSY B1, `(.L_x_40) ;  /* 0x0000006000017945 */ /* 0x000fe80003800000 */
[----:B------:R3:W-:Y:S01]  /*2050*/  @!P4 STG.E.U8 desc[UR36][R4.64+0x8], R13 ;  /* 0x0000080d0400c986 */ /* 0x0007e2000c101124 */
[----:B------:R-:W-:Y:S05]  /*2060*/  @P2 BRA `(.L_x_41) ;  /* 0x00000000000c2947 */ /* 0x000fea0003800000 */
[----:B------:R-:W5:Y:S02]  /*2070*/  LDG.E.U8 R88, desc[UR36][R8.64+0x9] ;  /* 0x0000092408587981 */ /* 0x000f64000c1e1100 */
[----:B-----5:R-:W-:-:S05]  /*2080*/  PRMT R12, R88, 0x8880, RZ ;  /* 0x00008880580c7816 */ /* 0x020fca00000000ff */
[----:B------:R-:W-:-:S07]  /*2090*/  IMAD R15, R12, R23, RZ ;  /* 0x000000170c0f7224 */ /* 0x000fce00078e02ff */
.L_x_41:
[----:B------:R-:W-:Y:S05]  /*20a0*/  BSYNC B1 ;  /* 0x0000000000017941 */ /* 0x000fea0003800000 */
.L_x_40:
[----:B------:R-:W-:Y:S01]  /*20b0*/  ISETP.LT.OR P4, PT, R3, 0x9, !P0 ;  /* 0x000000090300780c */ /* 0x000fe20004781670 */
[----:B------:R-:W-:Y:S01]  /*20c0*/  @!P2 IMAD R29, R29, R22, R15 ;  /* 0x000000161d1da224 */ /* 0x000fe200078e020f */
[----:B------:R-:W-:Y:S01]  /*20d0*/  BSSY B1, `(.L_x_42) ;  /* 0x0000009000017945 */ /* 0x000fe20003800000 */
[C---:B------:R-:W-:Y:S02]  /*20e0*/  ISETP.LT.OR P3, PT, R3.reuse, 0xa, !P0 ;  /* 0x0000000a0300780c */ /* 0x040fe40004761670 */
[C---:B------:R-:W-:Y:S01]  /*20f0*/  ISETP.LT.OR P5, PT, R3.reuse, 0x11, !P1 ;  /* 0x000000110300780c */ /* 0x040fe20004fa1670 */
[----:B------:R0:W-:Y:S01]  /*2100*/  @!P2 STG.E.U8 desc[UR36][R4.64+0x9], R29 ;  /* 0x0000091d0400a986 */ /* 0x0001e2000c101124 */
[----:B------:R-:W-:-:S06]  /*2110*/  ISETP.LT.OR P2, PT, R3, 0x12, !P1 ;  /* 0x000000120300780c */ /* 0x000fcc0004f41670 */
[----:B------:R-:W-:Y:S07]  /*2120*/  @P4 BRA `(.L_x_43) ;  /* 0x00000000000c4947 */ /* 0x000fee0003800000 */
[----:B------:R-:W5:Y:S02]  /*2130*/  LDG.E.U8 R88, desc[UR36][R10.64+0x8] ;  /* 0x000008240a587981 */ /* 0x000f64000c1e1100 */
[----:B-----5:R-:W-:-:S05]  /*2140*/  PRMT R12, R88, 0x8880, RZ ;  /* 0x00008880580c7816 */ /* 0x020fca00000000ff */
[----:B------:R-:W-:-:S07]  /*2150*/  IMAD R15, R12, R23, RZ ;  /* 0x000000170c0f7224 */ /* 0x000fce00078e02ff */
.L_x_43:
[----:B------:R-:W-:Y:S05]  /*2160*/  BSYNC B1 ;  /* 0x0000000000017941 */ /* 0x000fea0003800000 */
.L_x_42:
[----:B---3--:R-:W-:Y:S01]  /*2170*/  @!P4 IMAD R13, R30, R22, R15 ;  /* 0x000000161e0dc224 */ /* 0x008fe200078e020f */
[----:B------:R-:W-:Y:S04]  /*2180*/  BSSY B1, `(.L_x_44) ;  /* 0x0000006000017945 */ /* 0x000fe80003800000 */
[----:B------:R3:W-:Y:S01]  /*2190*/  @!P4 STG.E.U8 desc[UR36][R6.64+0x8], R13 ;  /* 0x0000080d0600c986 */ /* 0x0007e2000c101124 */
[----:B------:R-:W-:Y:S05]  /*21a0*/  @P3 BRA `(.L_x_45) ;  /* 0x00000000000c3947 */ /* 0x000fea0003800000 */
[----:B------:R-:W5:Y:S02]  /*21b0*/  LDG.E.U8 R88, desc[UR36][R10.64+0x9] ;  /* 0x000009240a587981 */ /* 0x000f64000c1e1100 */
[----:B-----5:R-:W-:-:S05]  /*21c0*/  PRMT R12, R88, 0x8880, RZ ;  /* 0x00008880580c7816 */ /* 0x020fca00000000ff */
[----:B------:R-:W-:-:S07]  /*21d0*/  IMAD R15, R12, R23, RZ ;  /* 0x000000170c0f7224 */ /* 0x000fce00078e02ff */
.L_x_45:
[----:B------:R-:W-:Y:S05]  /*21e0*/  BSYNC B1 ;  /* 0x0000000000017941 */ /* 0x000fea0003800000 */
.L_x_44:
[----:B------:R-:W-:Y:S01]  /*21f0*/  @!P3 IMAD R31, R31, R22, R15 ;  /* 0x000000161f1fb224 */ /* 0x000fe200078e020f */
[----:B------:R-:W-:Y:S04]  /*2200*/  BSSY B1, `(.L_x_46) ;  /* 0x0000006000017945 */ /* 0x000fe80003800000 */
[----:B------:R0:W-:Y:S01]  /*2210*/  @!P3 STG.E.U8 desc[UR36][R6.64+0x9], R31 ;  /* 0x0000091f0600b986 */ /* 0x0001e2000c101124 */
[----:B------:R-:W-:Y:S05]  /*2220*/  @P5 BRA `(.L_x_47) ;  /* 0x00000000000c5947 */ /* 0x000fea0003800000 */
[----:B------:R-:W5:Y:S02]  /*2230*/  LDG.E.U8 R88, desc[UR36][R8.64+0x10] ;  /* 0x0000102408587981 */ /* 0x000f64000c1e1100 */
[----:B-----5:R-:W-:-:S05]  /*2240*/  PRMT R12, R88, 0x8880, RZ ;  /* 0x00008880580c7816 */ /* 0x020fca00000000ff */
[----:B------:R-:W-:-:S07]  /*2250*/  IMAD R15, R12, R23, RZ ;  /* 0x000000170c0f7224 */ /* 0x000fce00078e02ff */
.L_x_47:
[----:B------:R-:W-:Y:S05]  /*2260*/  BSYNC B1 ;  /* 0x0000000000017941 */ /* 0x000fea0003800000 */
.L_x_46:
[----:B---3--:R-:W-:Y:S01]  /*2270*/  @!P5 IMAD R13, R32, R22, R15 ;  /* 0x00000016200dd224 */ /* 0x008fe200078e020f */
[----:B------:R-:W-:Y:S04]  /*2280*/  BSSY B1, `(.L_x_48) ;  /* 0x0000006000017945 */ /* 0x000fe80003800000 */
[----:B------:R3:W-:Y:S01]  /*2290*/  @!P5 STG.E.U8 desc[UR36][R4.64+0x10], R13 ;  /* 0x0000100d0400d986 */ /* 0x0007e2000c101124 */
[----:B------:R-:W-:Y:S05]  /*22a0*/  @P2 BRA `(.L_x_49) ;  /* 0x00000000000c2947 */ /* 0x000fea0003800000 */
[----:B------:R-:W5:Y:S02]  /*22b0*/  LDG.E.U8 R88, desc[UR36][R8.64+0x11] ;  /* 0x0000112408587981 */ /* 0x000f64000c1e1100 */
[----:B-----5:R-:W-:-:S05]  /*22c0*/  PRMT R12, R88, 0x8880, RZ ;  /* 0x00008880580c7816 */ /* 0x020fca00000000ff */
[----:B------:R-:W-:-:S07]  /*22d0*/  IMAD R15, R12, R23, RZ ;  /* 0x000000170c0f7224 */ /* 0x000fce00078e02ff */
.L_x_49:
[----:B------:R-:W-:Y:S05]  /*22e0*/  BSYNC B1 ;  /* 0x0000000000017941 */ /* 0x000fea0003800000 */
.L_x_48:
        /* <DEDUP_REMOVED lines=11> */
.L_x_51:
[----:B------:R-:W-:Y:S05]  /*23a0*/  BSYNC B1 ;  /* 0x0000000000017941 */ /* 0x000fea0003800000 */
.L_x_50:
[----:B---3--:R-:W-:Y:S01]  /*23b0*/  @!P4 IMAD R13, R34, R22, R15 ;  /* 0x00000016220dc224 */ /* 0x008fe200078e020f */
[----:B------:R-:W-:Y:S04]  /*23c0*/  BSSY B1, `(.L_x_52) ;  /* 0x0000006000017945 */ /* 0x000fe80003800000 */
[----:B------:R3:W-:Y:S01]  /*23d0*/  @!P4 STG.E.U8 desc[UR36][R6.64+0x10], R13 ;  /* 0x0000100d0600c986 */ /* 0x0007e2000c101124 */
[----:B------:R-:W-:Y:S05]  /*23e0*/  @P3 BRA `(.L_x_53) ;  /* 0x00000000000c3947 */ /* 0x000fea0003800000 */
[----:B------:R-:W5:Y:S02]  /*23f0*/  LDG.E.U8 R88, desc[UR36][R10.64+0x11] ;  /* 0x000011240a587981 */ /* 0x000f64000c1e1100 */
[----:B-----5:R-:W-:-:S05]  /*2400*/  PRMT R12, R88, 0x8880, RZ ;  /* 0x00008880580c7816 */ /* 0x020fca00000000ff */
[----:B------:R-:W-:-:S07]  /*2410*/  IMAD R15, R12, R23, RZ ;  /* 0x000000170c0f7224 */ /* 0x000fce00078e02ff */
.L_x_53:
[----:B------:R-:W-:Y:S05]  /*2420*/  BSYNC B1 ;  /* 0x0000000000017941 */ /* 0x000fea0003800000 */
.L_x_52:
[----:B------:R-:W-:Y:S01]  /*2430*/  @!P3 IMAD R35, R35, R22, R15 ;  /* 0x000000162323b224 */ /* 0x000fe200078e020f */
[----:B------:R-:W-:Y:S04]  /*2440*/  BSSY B1, `(.L_x_54) ;  /* 0x0000006000017945 */ /* 0x000fe80003800000 */
[----:B------:R0:W-:Y:S01]  /*2450*/  @!P3 STG.E.U8 desc[UR36][R6.64+0x11], R35 ;  /* 0x000011230600b986 */ /* 0x0001e2000c101124 */
[----:B------:R-:W-:Y:S05]  /*2460*/  @P5 BRA `(.L_x_55) ;  /* 0x00000000000c5947 */ /* 0x000fea0003800000 */
[----:B------:R-:W5:Y:S02]  /*2470*/  LDG.E.U8 R88, desc[UR36][R8.64+0x18] ;  /* 0x0000182408587981 */ /* 0x000f64000c1e1100 */
[----:B-----5:R-:W-:-:S05]  /*2480*/  PRMT R12, R88, 0x8880, RZ ;  /* 0x00008880580c7816 */ /* 0x020fca00000000ff */
[----:B------:R-:W-:-:S07]  /*2490*/  IMAD R15, R12, R23, RZ ;  /* 0x000000170c0f7224 */ /* 0x000fce00078e02ff */
.L_x_55:
[----:B------:R-:W-:Y:S05]  /*24a0*/  BSYNC B1 ;  /* 0x0000000000017941 */ /* 0x000fea0003800000 */
.L_x_54:
[----:B---3--:R-:W-:Y:S01]  /*24b0*/  @!P5 IMAD R13, R36, R22, R15 ;  /* 0x00000016240dd224 */ /* 0x008fe200078e020f */
[----:B------:R-:W-:Y:S04]  /*24c0*/  BSSY B1, `(.L_x_56) ;  /* 0x0000006000017945 */ /* 0x000fe80003800000 */
[----:B------:R3:W-:Y:S01]  /*24d0*/  @!P5 STG.E.U8 desc[UR36][R4.64+0x18], R13 ;  /* 0x0000180d0400d986 */ /* 0x0007e2000c101124 */
[----:B------:R-:W-:Y:S05]  /*24e0*/  @P2 BRA `(.L_x_57) ;  /* 0x00000000000c2947 */ /* 0x000fea0003800000 */
[----:B------:R-:W5:Y:S02]  /*24f0*/  LDG.E.U8 R88, desc[UR36][R8.64+0x19] ;  /* 0x0000192408587981 */ /* 0x000f64000c1e1100 */
[----:B-----5:R-:W-:-:S05]  /*2500*/  PRMT R12, R88, 0x8880, RZ ;  /* 0x00008880580c7816 */ /* 0x020fca00000000ff */
[----:B------:R-:W-:-:S07]  /*2510*/  IMAD R15, R12, R23, RZ ;  /* 0x000000170c0f7224 */ /* 0x000fce00078e02ff */
.L_x_57:
[----:B------:R-:W-:Y:S05]  /*2520*/  BSYNC B1 ;  /* 0x0000000000017941 */ /* 0x000fea0003800000 */
.L_x_56:
        /* <DEDUP_REMOVED lines=11> */
.L_x_59:
[----:B------:R-:W-:Y:S05]  /*25e0*/  BSYNC B1 ;  /* 0x0000000000017941 */ /* 0x000fea0003800000 */
.L_x_58:
[----:B---3--:R-:W-:Y:S01]  /*25f0*/  @!P4 IMAD R13, R38, R22, R15 ;  /* 0x00000016260dc224 */ /* 0x008fe200078e020f */
[----:B------:R-:W-:Y:S04]  /*2600*/  BSSY B1, `(.L_x_60) ;  /* 0x0000006000017945 */ /* 0x000fe80003800000 */
[----:B------:R3:W-:Y:S01]  /*2610*/  @!P4 STG.E.U8 desc[UR36][R6.64+0x18], R13 ;  /* 0x0000180d0600c986 */ /* 0x0007e2000c101124 */
[----:B------:R-:W-:Y:S05]  /*2620*/  @P3 BRA `(.L_x_61) ;  /* 0x00000000000c3947 */ /* 0x000fea0003800000 */
[----:B------:R-:W5:Y:S02]  /*2630*/  LDG.E.U8 R88, desc[UR36][R10.64+0x19] ;  /* 0x000019240a587981 */ /* 0x000f64000c1e1100 */
[----:B-----5:R-:W-:-:S05]  /*2640*/  PRMT R12, R88, 0x8880, RZ ;  /* 0x00008880580c7816 */ /* 0x020fca00000000ff */
[----:B------:R-:W-:-:S07]  /*2650*/  IMAD R15, R12, R23, RZ ;  /* 0x000000170c0f7224 */ /* 0x000fce00078e02ff */
.L_x_61:
[----:B------:R-:W-:Y:S05]  /*2660*/  BSYNC B1 ;  /* 0x0000000000017941 */ /* 0x000fea0003800000 */
.L_x_60:
[----:B------:R-:W-:Y:S01]  /*2670*/  @!P3 IMAD R39, R39, R22, R15 ;  /* 0x000000162727b224 */ /* 0x000fe200078e020f */
[----:B------:R-:W-:Y:S04]  /*2680*/  BSSY B1, `(.L_x_62) ;  /* 0x0000006000017945 */ /* 0x000fe80003800000 */
[----:B------:R0:W-:Y:S01]  /*2690*/  @!P3 STG.E.U8 desc[UR36][R6.64+0x19], R39 ;  /* 0x000019270600b986 */ /* 0x0001e2000c101124 */
[----:B------:R-:W-:Y:S05]  /*26a0*/  @P5 BRA `(.L_x_63) ;  /* 0x00000000000c5947 */ /* 0x000fea0003800000 */
[----:B------:R-:W5:Y:S02]  /*26b0*/  LDG.E.U8 R88, desc[UR36][R8.64+0x20] ;  /* 0x0000202408587981 */ /* 0x000f64000c1e1100 */
[----:B-----5:R-:W-:-:S05]  /*26c0*/  PRMT R12, R88, 0x8880, RZ ;  /* 0x00008880580c7816 */ /* 0x020fca00000000ff */
[----:B------:R-:W-:-:S07]  /*26d0*/  IMAD R15, R12, R23, RZ ;  /* 0x000000170c0f7224 */ /* 0x000fce00078e02ff */
.L_x_63:
[----:B------:R-:W-:Y:S05]  /*26e0*/  BSYNC B1 ;  /* 0x0000000000017941 */ /* 0x000fea0003800000 */
.L_x_62:
[----:B---3--:R-:W-:Y:S01]  /*26f0*/  @!P5 IMAD R13, R40, R22, R15 ;  /* 0x00000016280dd224 */ /* 0x008fe200078e020f */
[----:B------:R-:W-:Y:S04]  /*2700*/  BSSY B1, `(.L_x_64) ;  /* 0x0000006000017945 */ /* 0x000fe80003800000 */
[----:B------:R3:W-:Y:S01]  /*2710*/  @!P5 STG.E.U8 desc[UR36][R4.64+0x20], R13 ;  /* 0x0000200d0400d986 */ /* 0x0007e2000c101124 */
[----:B------:R-:W-:Y:S05]  /*2720*/  @P2 BRA `(.L_x_65) ;  /* 0x00000000000c2947 */ /* 0x000fea0003800000 */
[----:B------:R-:W5:Y:S02]  /*2730*/  LDG.E.U8 R88, desc[UR36][R8.64+0x21] ;  /* 0x0000212408587981 */ /* 0x000f64000c1e1100 */
[----:B-----5:R-:W-:-:S05]  /*2740*/  PRMT R12, R88, 0x8880, RZ ;  /* 0x00008880580c7816 */ /* 0x020fca00000000ff */
[----:B------:R-:W-:-:S07]  /*2750*/  IMAD R15, R12, R23, RZ ;  /* 0x000000170c0f7224 */ /* 0x000fce00078e02ff */
.L_x_65:
[----:B------:R-:W-:Y:S05]  /*2760*/  BSYNC B1 ;  /* 0x0000000000017941 */ /* 0x000fea0003800000 */
.L_x_64:
        /* <DEDUP_REMOVED lines=11> */
.L_x_67:
[----:B------:R-:W-:Y:S05]  /*2820*/  BSYNC B1 ;  /* 0x0000000000017941 */ /* 0x000fea0003800000 */
.L_x_66:
[----:B---3--:R-:W-:Y:S01]  /*2830*/  @!P4 IMAD R13, R42, R22, R15 ;  /* 0x000000162a0dc224 */ /* 0x008fe200078e020f */
[----:B------:R-:W-:Y:S04]  /*2840*/  BSSY B1, `(.L_x_68) ;  /* 0x0000006000017945 */ /* 0x000fe80003800000 */
[----:B------:R3:W-:Y:S01]  /*2850*/  @!P4 STG.E.U8 desc[UR36][R6.64+0x20], R13 ;  /* 0x0000200d0600c986 */ /* 0x0007e2000c101124 */
[----:B------:R-:W-:Y:S05]  /*2860*/  @P3 BRA `(.L_x_69) ;  /* 0x00000000000c3947 */ /* 0x000fea0003800000 */
[----:B------:R-:W5:Y:S02]  /*2870*/  LDG.E.U8 R88, desc[UR36][R10.64+0x21] ;  /* 0x000021240a587981 */ /* 0x000f64000c1e1100 */
[----:B-----5:R-:W-:-:S05]  /*2880*/  PRMT R12, R88, 0x8880, RZ ;  /* 0x00008880580c7816 */ /* 0x020fca00000000ff */
[----:B------:R-:W-:-:S07]  /*2890*/  IMAD R15, R12, R23, RZ ;  /* 0x000000170c0f7224 */ /* 0x000fce00078e02ff */
.L_x_69:
[----:B------:R-:W-:Y:S05]  /*28a0*/  BSYNC B1 ;  /* 0x0000000000017941 */ /* 0x000fea0003800000 */
.L_x_68:
[----:B------:R-:W-:Y:S01]  /*28b0*/  @!P3 IMAD R43, R43, R22, R15 ;  /* 0x000000162b2bb224 */ /* 0x000fe200078e020f */
[----:B------:R-:W-:Y:S04]  /*28c0*/  BSSY B1, `(.L_x_70) ;  /* 0x0000006000017945 */ /* 0x000fe80003800000 */
[----:B------:R0:W-:Y:S01]  /*28d0*/  @!P3 STG.E.U8 desc[UR36][R6.64+0x21], R43 ;  /* 0x0000212b0600b986 */ /* 0x0001e2000c101124 */
[----:B------:R-:W-:Y:S05]  /*28e0*/  @P5 BRA `(.L_x_71) ;  /* 0x00000000000c5947 */ /* 0x000fea0003800000 */
[----:B------:R-:W5:Y:S02]  /*28f0*/  LDG.E.U8 R88, desc[UR36][R8.64+0x28] ;  /* 0x0000282408587981 */ /* 0x000f64000c1e1100 */
[----:B-----5:R-:W-:-:S05]  /*2900*/  PRMT R12, R88, 0x8880, RZ ;  /* 0x00008880580c7816 */ /* 0x020fca00000000ff */
[----:B------:R-:W-:-:S07]  /*2910*/  IMAD R15, R12, R23, RZ ;  /* 0x000000170c0f7224 */ /* 0x000fce00078e02ff */
.L_x_71:
[----:B------:R-:W-:Y:S05]  /*2920*/  BSYNC B1 ;  /* 0x0000000000017941 */ /* 0x000fea0003800000 */
.L_x_70:
[----:B---3--:R-:W-:Y:S01]  /*2930*/  @!P5 IMAD R13, R44, R22, R15 ;  /* 0x000000162c0dd224 */ /* 0x008fe200078e020f */
[----:B------:R-:W-:Y:S04]  /*2940*/  BSSY B1, `(.L_x_72) ;  /* 0x0000006000017945 */ /* 0x000fe80003800000 */
[----:B------:R3:W-:Y:S01]  /*2950*/  @!P5 STG.E.U8 desc[UR36][R4.64+0x28], R13 ;  /* 0x0000280d0400d986 */ /* 0x0007e2000c101124 */
[----:B------:R-:W-:Y:S05]  /*2960*/  @P2 BRA `(.L_x_73) ;  /* 0x00000000000c2947 */ /* 0x000fea0003800000 */
[----:B------:R-:W5:Y:S02]  /*2970*/  LDG.E.U8 R88, desc[UR36][R8.64+0x29] ;  /* 0x0000292408587981 */ /* 0x000f64000c1e1100 */
[----:B-----5:R-:W-:-:S05]  /*2980*/  PRMT R12, R88, 0x8880, RZ ;  /* 0x00008880580c7816 */ /* 0x020fca00000000ff */
[----:B------:R-:W-:-:S07]  /*2990*/  IMAD R15, R12, R23, RZ ;  /* 0x000000170c0f7224 */ /* 0x000fce00078e02ff */
.L_x_73:
[----:B------:R-:W-:Y:S05]  /*29a0*/  BSYNC B1 ;  /* 0x0000000000017941 */ /* 0x000fea0003800000 */
.L_x_72:
        /* <DEDUP_REMOVED lines=11> */
.L_x_75:
[----:B------:R-:W-:Y:S05]  /*2a60*/  BSYNC B1 ;  /* 0x0000000000017941 */ /* 0x000fea0003800000 */
.L_x_74:
[----:B---3--:R-:W-:Y:S01]  /*2a70*/  @!P4 IMAD R13, R46, R22, R15 ;  /* 0x000000162e0dc224 */ /* 0x008fe200078e020f */
[----:B------:R-:W-:Y:S04]  /*2a80*/  BSSY B1, `(.L_x_76) ;  /* 0x0000006000017945 */ /* 0x000fe80003800000 */
[----:B------:R3:W-:Y:S01]  /*2a90*/  @!P4 STG.E.U8 desc[UR36][R6.64+0x28], R13 ;  /* 0x0000280d0600c986 */ /* 0x0007e2000c101124 */
[----:B------:R-:W-:Y:S05]  /*2aa0*/  @P3 BRA `(.L_x_77) ;  /* 0x00000000000c3947 */ /* 0x000fea0003800000 */
[----:B------:R-:W5:Y:S02]  /*2ab0*/  LDG.E.U8 R88, desc[UR36][R10.64+0x29] ;  /* 0x000029240a587981 */ /* 0x000f64000c1e1100 */
[----:B-----5:R-:W-:-:S05]  /*2ac0*/  PRMT R12, R88, 0x8880, RZ ;  /* 0x00008880580c7816 */ /* 0x020fca00000000ff */
[----:B------:R-:W-:-:S07]  /*2ad0*/  IMAD R15, R12, R23, RZ ;  /* 0x000000170c0f7224 */ /* 0x000fce00078e02ff */
.L_x_77:
[----:B------:R-:W-:Y:S05]  /*2ae0*/  BSYNC B1 ;  /* 0x0000000000017941 */ /* 0x000fea0003800000 */
.L_x_76:
[----:B------:R-:W-:Y:S01]  /*2af0*/  @!P3 IMAD R47, R47, R22, R15 ;  /* 0x000000162f2fb224 */ /* 0x000fe200078e020f */
[----:B------:R-:W-:Y:S04]  /*2b00*/  BSSY B1, `(.L_x_78) ;  /* 0x0000006000017945 */ /* 0x000fe80003800000 */
[----:B------:R0:W-:Y:S01]  /*2b10*/  @!P3 STG.E.U8 desc[UR36][R6.64+0x29], R47 ;  /* 0x0000292f0600b986 */ /* 0x0001e2000c101124 */
[----:B------:R-:W-:Y:S05]  /*2b20*/  @P5 BRA `(.L_x_79) ;  /* 0x00000000000c5947 */ /* 0x000fea0003800000 */
[----:B------:R-:W5:Y:S02]  /*2b30*/  LDG.E.U8 R88, desc[UR36][R8.64+0x30] ;  /* 0x0000302408587981 */ /* 0x000f64000c1e1100 */
[----:B-----5:R-:W-:-:S05]  /*2b40*/  PRMT R12, R88, 0x8880, RZ ;  /* 0x00008880580c7816 */ /* 0x020fca00000000ff */
[----:B------:R-:W-:-:S07]  /*2b50*/  IMAD R15, R12, R23, RZ ;  /* 0x000000170c0f7224 */ /* 0x000fce00078e02ff */
.L_x_79:
[----:B------:R-:W-:Y:S05]  /*2b60*/  BSYNC B1 ;  /* 0x0000000000017941 */ /* 0x000fea0003800000 */
.L_x_78:
[----:B---3--:R-:W-:Y:S01]  /*2b70*/  @!P5 IMAD R13, R48, R22, R15 ;  /* 0x00000016300dd224 */ /* 0x008fe200078e020f */
[----:B------:R-:W-:Y:S04]  /*2b80*/  BSSY B1, `(.L_x_80) ;  /* 0x0000006000017945 */ /* 0x000fe80003800000 */
[----:B------:R3:W-:Y:S01]  /*2b90*/  @!P5 STG.E.U8 desc[UR36][R4.64+0x30], R13 ;  /* 0x0000300d0400d986 */ /* 0x0007e2000c101124 */
[----:B------:R-:W-:Y:S05]  /*2ba0*/  @P2 BRA `(.L_x_81) ;  /* 0x00000000000c2947 */ /* 0x000fea0003800000 */
[----:B------:R-:W5:Y:S02]  /*2bb0*/  LDG.E.U8 R88, desc[UR36][R8.64+0x31] ;  /* 0x0000312408587981 */ /* 0x000f64000c1e1100 */
[----:B-----5:R-:W-:-:S05]  /*2bc0*/  PRMT R12, R88, 0x8880, RZ ;  /* 0x00008880580c7816 */ /* 0x020fca00000000ff */
[----:B------:R-:W-:-:S07]  /*2bd0*/  IMAD R15, R12, R23, RZ ;  /* 0x000000170c0f7224 */ /* 0x000fce00078e02ff */
.L_x_81:
[----:B------:R-:W-:Y:S05]  /*2be0*/  BSYNC B1 ;  /* 0x0000000000017941 */ /* 0x000fea0003800000 */
.L_x_80:
        /* <DEDUP_REMOVED lines=11> */
.L_x_83:
[----:B------:R-:W-:Y:S05]  /*2ca0*/  BSYNC B1 ;  /* 0x0000000000017941 */ /* 0x000fea0003800000 */
.L_x_82:
[----:B---3--:R-:W-:Y:S01]  /*2cb0*/  @!P4 IMAD R13, R50, R22, R15 ;  /* 0x00000016320dc224 */ /* 0x008fe200078e020f */
[----:B------:R-:W-:Y:S04]  /*2cc0*/  BSSY B1, `(.L_x_84) ;  /* 0x0000006000017945 */ /* 0x000fe80003800000 */
[----:B------:R3:W-:Y:S01]  /*2cd0*/  @!P4 STG.E.U8 desc[UR36][R6.64+0x30], R13 ;  /* 0x0000300d0600c986 */ /* 0x0007e2000c101124 */
[----:B------:R-:W-:Y:S05]  /*2ce0*/  @P3 BRA `(.L_x_85) ;  /* 0x00000000000c3947 */ /* 0x000fea0003800000 */
[----:B------:R-:W5:Y:S02]  /*2cf0*/  LDG.E.U8 R88, desc[UR36][R10.64+0x31] ;  /* 0x000031240a587981 */ /* 0x000f64000c1e1100 */
[----:B-----5:R-:W-:-:S05]  /*2d00*/  PRMT R12, R88, 0x8880, RZ ;  /* 0x00008880580c7816 */ /* 0x020fca00000000ff */
[----:B------:R-:W-:-:S07]  /*2d10*/  IMAD R15, R12, R23, RZ ;  /* 0x000000170c0f7224 */ /* 0x000fce00078e02ff */
.L_x_85:
[----:B------:R-:W-:Y:S05]  /*2d20*/  BSYNC B1 ;  /* 0x0000000000017941 */ /* 0x000fea0003800000 */
.L_x_84:
[----:B------:R-:W-:Y:S01]  /*2d30*/  @!P3 IMAD R51, R51, R22, R15 ;  /* 0x000000163333b224 */ /* 0x000fe200078e020f */
[----:B------:R-:W-:Y:S04]  /*2d40*/  BSSY B1, `(.L_x_86) ;  /* 0x0000006000017945 */ /* 0x000fe80003800000 */
[----:B------:R0:W-:Y:S01]  /*2d50*/  @!P3 STG.E.U8 desc[UR36][R6.64+0x31], R51 ;  /* 0x000031330600b986 */ /* 0x0001e2000c101124 */
[----:B------:R-:W-:Y:S05]  /*2d60*/  @P5 BRA `(.L_x_87) ;  /* 0x00000000000c5947 */ /* 0x000fea0003800000 */
[----:B------:R-:W5:Y:S02]  /*2d70*/  LDG.E.U8 R88, desc[UR36][R8.64+0x38] ;  /* 0x0000382408587981 */ /* 0x000f64000c1e1100 */
[----:B-----5:R-:W-:-:S05]  /*2d80*/  PRMT R12, R88, 0x8880, RZ ;  /* 0x00008880580c7816 */ /* 0x020fca00000000ff */
[----:B------:R-:W-:-:S07]  /*2d90*/  IMAD R15, R12, R23, RZ ;  /* 0x000000170c0f7224 */ /* 0x000fce00078e02ff */
.L_x_87:
[----:B------:R-:W-:Y:S05]  /*2da0*/  BSYNC B1 ;  /* 0x0000000000017941 */ /* 0x000fea0003800000 */
.L_x_86:
[----:B---3--:R-:W-:Y:S01]  /*2db0*/  @!P5 IMAD R13, R52, R22, R15 ;  /* 0x00000016340dd224 */ /* 0x008fe200078e020f */
[----:B------:R-:W-:Y:S04]  /*2dc0*/  BSSY B1, `(.L_x_88) ;  /* 0x0000006000017945 */ /* 0x000fe80003800000 */
[----:B------:R3:W-:Y:S01]  /*2dd0*/  @!P5 STG.E.U8 desc[UR36][R4.64+0x38], R13 ;  /* 0x0000380d0400d986 */ /* 0x0007e2000c101124 */
[----:B------:R-:W-:Y:S05]  /*2de0*/  @P2 BRA `(.L_x_89) ;  /* 0x00000000000c2947 */ /* 0x000fea0003800000 */
[----:B------:R-:W5:Y:S02]  /*2df0*/  LDG.E.U8 R88, desc[UR36][R8.64+0x39] ;  /* 0x0000392408587981 */ /* 0x000f64000c1e1100 */
[----:B-----5:R-:W-:-:S05]  /*2e00*/  PRMT R12, R88, 0x8880, RZ ;  /* 0x00008880580c7816 */ /* 0x020fca00000000ff */
[----:B------:R-:W-:-:S07]  /*2e10*/  IMAD R15, R12, R23, RZ ;  /* 0x000000170c0f7224 */ /* 0x000fce00078e02ff */
.L_x_89:
[----:B------:R-:W-:Y:S05]  /*2e20*/  BSYNC B1 ;  /* 0x0000000000017941 */ /* 0x000fea0003800000 */
.L_x_88:
        /* <DEDUP_REMOVED lines=11> */
.L_x_91:
[----:B------:R-:W-:Y:S05]  /*2ee0*/  BSYNC B1 ;  /* 0x0000000000017941 */ /* 0x000fea0003800000 */
.L_x_90:
[----:B---3--:R-:W-:Y:S01]  /*2ef0*/  @!P4 IMAD R13, R54, R22, R15 ;  /* 0x00000016360dc224 */ /* 0x008fe200078e020f */
[----:B------:R-:W-:Y:S04]  /*2f00*/  BSSY B1, `(.L_x_92) ;  /* 0x0000006000017945 */ /* 0x000fe80003800000 */
[----:B------:R3:W-:Y:S01]  /*2f10*/  @!P4 STG.E.U8 desc[UR36][R6.64+0x38], R13 ;  /* 0x0000380d0600c986 */ /* 0x0007e2000c101124 */
[----:B------:R-:W-:Y:S05]  /*2f20*/  @P3 BRA `(.L_x_93) ;  /* 0x00000000000c3947 */ /* 0x000fea0003800000 */
[----:B------:R-:W5:Y:S02]  /*2f30*/  LDG.E.U8 R88, desc[UR36][R10.64+0x39] ;  /* 0x000039240a587981 */ /* 0x000f64000c1e1100 */
[----:B-----5:R-:W-:-:S05]  /*2f40*/  PRMT R12, R88, 0x8880, RZ ;  /* 0x00008880580c7816 */ /* 0x020fca00000000ff */
[----:B------:R-:W-:-:S07]  /*2f50*/  IMAD R15, R12, R23, RZ ;  /* 0x000000170c0f7224 */ /* 0x000fce00078e02ff */
.L_x_93:
[----:B------:R-:W-:Y:S05]  /*2f60*/  BSYNC B1 ;  /* 0x0000000000017941 */ /* 0x000fea0003800000 */
.L_x_92:
[----:B------:R-:W-:Y:S01]  /*2f70*/  @!P3 IMAD R55, R55, R22, R15 ;  /* 0x000000163737b224 */ /* 0x000fe200078e020f */
[----:B------:R-:W-:Y:S04]  /*2f80*/  BSSY B1, `(.L_x_94) ;  /* 0x0000006000017945 */ /* 0x000fe80003800000 */
[----:B------:R0:W-:Y:S01]  /*2f90*/  @!P3 STG.E.U8 desc[UR36][R6.64+0x39], R55 ;  /* 0x000039370600b986 */ /* 0x0001e2000c101124 */
[----:B------:R-:W-:Y:S05]  /*2fa0*/  @P5 BRA `(.L_x_95) ;  /* 0x00000000000c5947 */ /* 0x000fea0003800000 */
[----:B------:R-:W5:Y:S02]  /*2fb0*/  LDG.E.U8 R88, desc[UR36][R8.64+0x40] ;  /* 0x0000402408587981 */ /* 0x000f64000c1e1100 */
[----:B-----5:R-:W-:-:S05]  /*2fc0*/  PRMT R12, R88, 0x8880, RZ ;  /* 0x00008880580c7816 */ /* 0x020fca00000000ff */
[----:B------:R-:W-:-:S07]  /*2fd0*/  IMAD R15, R12, R23, RZ ;  /* 0x000000170c0f7224 */ /* 0x000fce00078e02ff */
.L_x_95:
[----:B------:R-:W-:Y:S05]  /*2fe0*/  BSYNC B1 ;  /* 0x0000000000017941 */ /* 0x000fea0003800000 */
.L_x_94:
[----:B---3--:R-:W-:Y:S01]  /*2ff0*/  @!P5 IMAD R13, R56, R22, R15 ;  /* 0x00000016380dd224 */ /* 0x008fe200078e020f */
[----:B------:R-:W-:Y:S04]  /*3000*/  BSSY B1, `(.L_x_96) ;  /* 0x0000006000017945 */ /* 0x000fe80003800000 */
[----:B------:R3:W-:Y:S01]  /*3010*/  @!P5 STG.E.U8 desc[UR36][R4.64+0x40], R13 ;  /* 0x0000400d0400d986 */ /* 0x0007e2000c101124 */
[----:B------:R-:W-:Y:S05]  /*3020*/  @P2 BRA `(.L_x_97) ;  /* 0x00000000000c2947 */ /* 0x000fea0003800000 */
[----:B------:R-:W5:Y:S02]  /*3030*/  LDG.E.U8 R88, desc[UR36][R8.64+0x41] ;  /* 0x0000412408587981 */ /* 0x000f64000c1e1100 */
[----:B-----5:R-:W-:-:S05]  /*3040*/  PRMT R12, R88, 0x8880, RZ ;  /* 0x00008880580c7816 */ /* 0x020fca00000000ff */
[----:B------:R-:W-:-:S07]  /*3050*/  IMAD R15, R12, R23, RZ ;  /* 0x000000170c0f7224 */ /* 0x000fce00078e02ff */
.L_x_97:
[----:B------:R-:W-:Y:S05]  /*3060*/  BSYNC B1 ;  /* 0x0000000000017941 */ /* 0x000fea0003800000 */
.L_x_96:
        /* <DEDUP_REMOVED lines=11> */
.L_x_99:
[----:B------:R-:W-:Y:S05]  /*3120*/  BSYNC B1 ;  /* 0x0000000000017941 */ /* 0x000fea0003800000 */
.L_x_98:
[----:B---3--:R-:W-:Y:S01]  /*3130*/  @!P4 IMAD R13, R58, R22, R15 ;  /* 0x000000163a0dc224 */ /* 0x008fe200078e020f */
[----:B------:R-:W-:Y:S04]  /*3140*/  BSSY B1, `(.L_x_100) ;  /* 0x0000006000017945 */ /* 0x000fe80003800000 */
[----:B------:R3:W-:Y:S01]  /*3150*/  @!P4 STG.E.U8 desc[UR36][R6.64+0x40], R13 ;  /* 0x0000400d0600c986 */ /* 0x0007e2000c101124 */
[----:B------:R-:W-:Y:S05]  /*3160*/  @P3 BRA `(.L_x_101) ;  /* 0x00000000000c3947 */ /* 0x000fea0003800000 */
[----:B------:R-:W5:Y:S02]  /*3170*/  LDG.E.U8 R88, desc[UR36][R10.64+0x41] ;  /* 0x000041240a587981 */ /* 0x000f64000c1e1100 */
[----:B-----5:R-:W-:-:S05]  /*3180*/  PRMT R12, R88, 0x8880, RZ ;  /* 0x00008880580c7816 */ /* 0x020fca00000000ff */
[----:B------:R-:W-:-:S07]  /*3190*/  IMAD R15, R12, R23, RZ ;  /* 0x000000170c0f7224 */ /* 0x000fce00078e02ff */
.L_x_101:
[----:B------:R-:W-:Y:S05]  /*31a0*/  BSYNC B1 ;  /* 0x0000000000017941 */ /* 0x000fea0003800000 */
.L_x_100:
[----:B------:R-:W-:Y:S01]  /*31b0*/  @!P3 IMAD R59, R59, R22, R15 ;  /* 0x000000163b3bb224 */ /* 0x000fe200078e020f */
[----:B------:R-:W-:Y:S04]  /*31c0*/  BSSY B1, `(.L_x_102) ;  /* 0x0000006000017945 */ /* 0x000fe80003800000 */
[----:B------:R0:W-:Y:S01]  /*31d0*/  @!P3 STG.E.U8 desc[UR36][R6.64+0x41], R59 ;  /* 0x0000413b0600b986 */ /* 0x0001e2000c101124 */
[----:B------:R-:W-:Y:S05]  /*31e0*/  @P5 BRA `(.L_x_103) ;  /* 0x00000000000c5947 */ /* 0x000fea0003800000 */
[----:B------:R-:W5:Y:S02]  /*31f0*/  LDG.E.U8 R88, desc[UR36][R8.64+0x48] ;  /* 0x0000482408587981 */ /* 0x000f64000c1e1100 */
[----:B-----5:R-:W-:-:S05]  /*3200*/  PRMT R12, R88, 0x8880, RZ ;  /* 0x00008880580c7816 */ /* 0x020fca00000000ff */
[----:B------:R-:W-:-:S07]  /*3210*/  IMAD R15, R12, R23, RZ ;  /* 0x000000170c0f7224 */ /* 0x000fce00078e02ff */
.L_x_103:
[----:B------:R-:W-:Y:S05]  /*3220*/  BSYNC B1 ;  /* 0x0000000000017941 */ /* 0x000fea0003800000 */
.L_x_102:
[----:B---3--:R-:W-:Y:S01]  /*3230*/  @!P5 IMAD R13, R60, R22, R15 ;  /* 0x000000163c0dd224 */ /* 0x008fe200078e020f */
[----:B------:R-:W-:Y:S04]  /*3240*/  BSSY B1, `(.L_x_104) ;  /* 0x0000006000017945 */ /* 0x000fe80003800000 */
[----:B------:R3:W-:Y:S01]  /*3250*/  @!P5 STG.E.U8 desc[UR36][R4.64+0x48], R13 ;  /* 0x0000480d0400d986 */ /* 0x0007e2000c101124 */
[----:B------:R-:W-:Y:S05]  /*3260*/  @P2 BRA `(.L_x_105) ;  /* 0x00000000000c2947 */ /* 0x000fea0003800000 */
[----:B------:R-:W5:Y:S02]  /*3270*/  LDG.E.U8 R88, desc[UR36][R8.64+0x49] ;  /* 0x0000492408587981 */ /* 0x000f64000c1e1100 */
[----:B-----5:R-:W-:-:S05]  /*3280*/  PRMT R12, R88, 0x8880, RZ ;  /* 0x00008880580c7816 */ /* 0x020fca00000000ff */
[----:B------:R-:W-:-:S07]  /*3290*/  IMAD R15, R12, R23, RZ ;  /* 0x000000170c0f7224 */ /* 0x000fce00078e02ff */
.L_x_105:
[----:B------:R-:W-:Y:S05]  /*32a0*/  BSYNC B1 ;  /* 0x0000000000017941 */ /* 0x000fea0003800000 */
.L_x_104:
        /* <DEDUP_REMOVED lines=11> */
.L_x_107:
[----:B------:R-:W-:Y:S05]  /*3360*/  BSYNC B1 ;  /* 0x0000000000017941 */ /* 0x000fea0003800000 */
.L_x_106:
[----:B---3--:R-:W-:Y:S01]  /*3370*/  @!P4 IMAD R13, R62, R22, R15 ;  /* 0x000000163e0dc224 */ /* 0x008fe200078e020f */
[----:B------:R-:W-:Y:S04]  /*3380*/  BSSY B1, `(.L_x_108) ;  /* 0x0000006000017945 */ /* 0x000fe80003800000 */
[----:B------:R3:W-:Y:S01]  /*3390*/  @!P4 STG.E.U8 desc[UR36][R6.64+0x48], R13 ;  /* 0x0000480d0600c986 */ /* 0x0007e2000c101124 */
[----:B------:R-:W-:Y:S05]  /*33a0*/  @P3 BRA `(.L_x_109) ;  /* 0x00000000000c3947 */ /* 0x000fea0003800000 */
[----:B------:R-:W5:Y:S02]  /*33b0*/  LDG.E.U8 R88, desc[UR36][R10.64+0x49] ;  /* 0x000049240a587981 */ /* 0x000f64000c1e1100 */
[----:B-----5:R-:W-:-:S05]  /*33c0*/  PRMT R12, R88, 0x8880, RZ ;  /* 0x00008880580c7816 */ /* 0x020fca00000000ff */
[----:B------:R-:W-:-:S07]  /*33d0*/  IMAD R15, R12, R23, RZ ;  /* 0x000000170c0f7224 */ /* 0x000fce00078e02ff */
.L_x_109:
[----:B------:R-:W-:Y:S05]  /*33e0*/  BSYNC B1 ;  /* 0x0000000000017941 */ /* 0x000fea0003800000 */
.L_x_108:
[----:B------:R-:W-:Y:S01]  /*33f0*/  @!P3 IMAD R63, R63, R22, R15 ;  /* 0x000000163f3fb224 */ /* 0x000fe200078e020f */
[----:B------:R-:W-:Y:S04]  /*3400*/  BSSY B1, `(.L_x_110) ;  /* 0x0000006000017945 */ /* 0x000fe80003800000 */
[----:B------:R0:W-:Y:S01]  /*3410*/  @!P3 STG.E.U8 desc[UR36][R6.64+0x49], R63 ;  /* 0x0000493f0600b986 */ /* 0x0001e2000c101124 */
[----:B------:R-:W-:Y:S05]  /*3420*/  @P5 BRA `(.L_x_111) ;  /* 0x00000000000c5947 */ /* 0x000fea0003800000 */
[----:B------:R-:W5:Y:S02]  /*3430*/  LDG.E.U8 R88, desc[UR36][R8.64+0x50] ;  /* 0x0000502408587981 */ /* 0x000f64000c1e1100 */
[----:B-----5:R-:W-:-:S05]  /*3440*/  PRMT R12, R88, 0x8880, RZ ;  /* 0x00008880580c7816 */ /* 0x020fca00000000ff */
[----:B------:R-:W-:-:S07]  /*3450*/  IMAD R15, R12, R23, RZ ;  /* 0x000000170c0f7224 */ /* 0x000fce00078e02ff */
.L_x_111:
[----:B------:R-:W-:Y:S05]  /*3460*/  BSYNC B1 ;  /* 0x0000000000017941 */ /* 0x000fea0003800000 */
.L_x_110:
[----:B---3--:R-:W-:Y:S01]  /*3470*/  @!P5 IMAD R13, R64, R22, R15 ;  /* 0x00000016400dd224 */ /* 0x008fe200078e020f */
[----:B------:R-:W-:Y:S04]  /*3480*/  BSSY B1, `(.L_x_112) ;  /* 0x0000006000017945 */ /* 0x000fe80003800000 */
[----:B------:R3:W-:Y:S01]  /*3490*/  @!P5 STG.E.U8 desc[UR36][R4.64+0x50], R13 ;  /* 0x0000500d0400d986 */ /* 0x0007e2000c101124 */
[----:B------:R-:W-:Y:S05]  /*34a0*/  @P2 BRA `(.L_x_113) ;  /* 0x00000000000c2947 */ /* 0x000fea0003800000 */
[----:B------:R-:W5:Y:S02]  /*34b0*/  LDG.E.U8 R88, desc[UR36][R8.64+0x51] ;  /* 0x0000512408587981 */ /* 0x000f64000c1e1100 */
[----:B-----5:R-:W-:-:S05]  /*34c0*/  PRMT R12, R88, 0x8880, RZ ;  /* 0x00008880580c7816 */ /* 0x020fca00000000ff */
[----:B------:R-:W-:-:S07]  /*34d0*/  IMAD R15, R12, R23, RZ ;  /* 0x000000170c0f7224 */ /* 0x000fce00078e02ff */
.L_x_113:
[----:B------:R-:W-:Y:S05]  /*34e0*/  BSYNC B1 ;  /* 0x0000000000017941 */ /* 0x000fea0003800000 */
.L_x_112:
        /* <DEDUP_REMOVED lines=11> */
.L_x_115:
[----:B------:R-:W-:Y:S05]  /*35a0*/  BSYNC B1 ;  /* 0x0000000000017941 */ /* 0x000fea0003800000 */
.L_x_114:
[----:B---3--:R-:W-:Y:S01]  /*35b0*/  @!P4 IMAD R13, R66, R22, R15 ;  /* 0x00000016420dc224 */ /* 0x008fe200078e020f */
[----:B------:R-:W-:Y:S04]  /*35c0*/  BSSY B1, `(.L_x_116) ;  /* 0x0000006000017945 */ /* 0x000fe80003800000 */
[----:B------:R3:W-:Y:S01]  /*35d0*/  @!P4 STG.E.U8 desc[UR36][R6.64+0x50], R13 ;  /* 0x0000500d0600c986 */ /* 0x0007e2000c101124 */
[----:B------:R-:W-:Y:S05]  /*35e0*/  @P3 BRA `(.L_x_117) ;  /* 0x00000000000c3947 */ /* 0x000fea0003800000 */
[----:B------:R-:W5:Y:S02]  /*35f0*/  LDG.E.U8 R88, desc[UR36][R10.64+0x51] ;  /* 0x000051240a587981 */ /* 0x000f64000c1e1100 */
[----:B-----5:R-:W-:-:S05]  /*3600*/  PRMT R12, R88, 0x8880, RZ ;  /* 0x00008880580c7816 */ /* 0x020fca00000000ff */
[----:B------:R-:W-:-:S07]  /*3610*/  IMAD R15, R12, R23, RZ ;  /* 0x000000170c0f7224 */ /* 0x000fce00078e02ff */
.L_x_117:
[----:B------:R-:W-:Y:S05]  /*3620*/  BSYNC B1 ;  /* 0x0000000000017941 */ /* 0x000fea0003800000 */
.L_x_116:
[----:B------:R-:W-:Y:S01]  /*3630*/  @!P3 IMAD R67, R67, R22, R15 ;  /* 0x000000164343b224 */ /* 0x000fe200078e020f */
[----:B------:R-:W-:Y:S04]  /*3640*/  BSSY B1, `(.L_x_118) ;  /* 0x0000006000017945 */ /* 0x000fe80003800000 */
[----:B------:R0:W-:Y:S01]  /*3650*/  @!P3 STG.E.U8 desc[UR36][R6.64+0x51], R67 ;  /* 0x000051430600b986 */ /* 0x0001e2000c101124 */
[----:B------:R-:W-:Y:S05]  /*3660*/  @P5 BRA `(.L_x_119) ;  /* 0x00000000000c5947 */ /* 0x000fea0003800000 */
[----:B------:R-:W5:Y:S02]  /*3670*/  LDG.E.U8 R88, desc[UR36][R8.64+0x58] ;  /* 0x0000582408587981 */ /* 0x000f64000c1e1100 */
[----:B-----5:R-:W-:-:S05]  /*3680*/  PRMT R12, R88, 0x8880, RZ ;  /* 0x00008880580c7816 */ /* 0x020fca00000000ff */
[----:B------:R-:W-:-:S07]  /*3690*/  IMAD R15, R12, R23, RZ ;  /* 0x000000170c0f7224 */ /* 0x000fce00078e02ff */
.L_x_119:
[----:B------:R-:W-:Y:S05]  /*36a0*/  BSYNC B1 ;  /* 0x0000000000017941 */ /* 0x000fea0003800000 */
.L_x_118:
[----:B---3--:R-:W-:Y:S01]  /*36b0*/  @!P5 IMAD R13, R68, R22, R15 ;  /* 0x00000016440dd224 */ /* 0x008fe200078e020f */
[----:B------:R-:W-:Y:S04]  /*36c0*/  BSSY B1, `(.L_x_120) ;  /* 0x0000006000017945 */ /* 0x000fe80003800000 */
[----:B------:R3:W-:Y:S01]  /*36d0*/  @!P5 STG.E.U8 desc[UR36][R4.64+0x58], R13 ;  /* 0x0000580d0400d986 */ /* 0x0007e2000c101124 */
[----:B------:R-:W-:Y:S05]  /*36e0*/  @P2 BRA `(.L_x_121) ;  /* 0x00000000000c2947 */ /* 0x000fea0003800000 */
[----:B------:R-:W5:Y:S02]  /*36f0*/  LDG.E.U8 R88, desc[UR36][R8.64+0x59] ;  /* 0x0000592408587981 */ /* 0x000f64000c1e1100 */
[----:B-----5:R-:W-:-:S05]  /*3700*/  PRMT R12, R88, 0x8880, RZ ;  /* 0x00008880580c7816 */ /* 0x020fca00000000ff */
[----:B------:R-:W-:-:S07]  /*3710*/  IMAD R15, R12, R23, RZ ;  /* 0x000000170c0f7224 */ /* 0x000fce00078e02ff */
.L_x_121:
[----:B------:R-:W-:Y:S05]  /*3720*/  BSYNC B1 ;  /* 0x0000000000017941 */ /* 0x000fea0003800000 */
.L_x_120:
        /* <DEDUP_REMOVED lines=11> */
.L_x_123:
[----:B------:R-:W-:Y:S05]  /*37e0*/  BSYNC B1 ;  /* 0x0000000000017941 */ /* 0x000fea0003800000 */
.L_x_122:
[----:B---3--:R-:W-:Y:S01]  /*37f0*/  @!P4 IMAD R13, R70, R22, R15 ;  /* 0x00000016460dc224 */ /* 0x008fe200078e020f */
[----:B------:R-:W-:Y:S04]  /*3800*/  BSSY B1, `(.L_x_124) ;  /* 0x0000006000017945 */ /* 0x000fe80003800000 */
[----:B------:R3:W-:Y:S01]  /*3810*/  @!P4 STG.E.U8 desc[UR36][R6.64+0x58], R13 ;  /* 0x0000580d0600c986 */ /* 0x0007e2000c101124 */
[----:B------:R-:W-:Y:S05]  /*3820*/  @P3 BRA `(.L_x_125) ;  /* 0x00000000000c3947 */ /* 0x000fea0003800000 */
[----:B------:R-:W5:Y:S02]  /*3830*/  LDG.E.U8 R88, desc[UR36][R10.64+0x59] ;  /* 0x000059240a587981 */ /* 0x000f64000c1e1100 */
[----:B-----5:R-:W-:-:S05]  /*3840*/  PRMT R12, R88, 0x8880, RZ ;  /* 0x00008880580c7816 */ /* 0x020fca00000000ff */
[----:B------:R-:W-:-:S07]  /*3850*/  IMAD R15, R12, R23, RZ ;  /* 0x000000170c0f7224 */ /* 0x000fce00078e02ff */
.L_x_125:
[----:B------:R-:W-:Y:S05]  /*3860*/  BSYNC B1 ;  /* 0x0000000000017941 */ /* 0x000fea0003800000 */
.L_x_124:
[----:B------:R-:W-:Y:S01]  /*3870*/  @!P3 IMAD R71, R71, R22, R15 ;  /* 0x000000164747b224 */ /* 0x000fe200078e020f */
[----:B------:R-:W-:Y:S04]  /*3880*/  BSSY B1, `(.L_x_126) ;  /* 0x0000006000017945 */ /* 0x000fe80003800000 */
[----:B------:R0:W-:Y:S01]  /*3890*/  @!P3 STG.E.U8 desc[UR36][R6.64+0x59], R71 ;  /* 0x000059470600b986 */ /* 0x0001e2000c101124 */
[----:B------:R-:W-:Y:S05]  /*38a0*/  @P5 BRA `(.L_x_127) ;  /* 0x00000000000c5947 */ /* 0x000fea0003800000 */
[----:B------:R-:W5:Y:S02]  /*38b0*/  LDG.E.U8 R88, desc[UR36][R8.64+0x60] ;  /* 0x0000602408587981 */ /* 0x000f64000c1e1100 */
[----:B-----5:R-:W-:-:S05]  /*38c0*/  PRMT R12, R88, 0x8880, RZ ;  /* 0x00008880580c7816 */ /* 0x020fca00000000ff */
[----:B------:R-:W-:-:S07]  /*38d0*/  IMAD R15, R12, R23, RZ ;  /* 0x000000170c0f7224 */ /* 0x000fce00078e02ff */
.L_x_127:
[----:B------:R-:W-:Y:S05]  /*38e0*/  BSYNC B1 ;  /* 0x0000000000017941 */ /* 0x000fea0003800000 */
.L_x_126:
[----:B---3--:R-:W-:Y:S01]  /*38f0*/  @!P5 IMAD R13, R72, R22, R15 ;  /* 0x00000016480dd224 */ /* 0x008fe200078e020f */
[----:B------:R-:W-:Y:S04]  /*3900*/  BSSY B1, `(.L_x_128) ;  /* 0x0000006000017945 */ /* 0x000fe80003800000 */
[----:B------:R3:W-:Y:S01]  /*3910*/  @!P5 STG.E.U8 desc[UR36][R4.64+0x60], R13 ;  /* 0x0000600d0400d986 */ /* 0x0007e2000c101124 */
[----:B------:R-:W-:Y:S05]  /*3920*/  @P2 BRA `(.L_x_129) ;  /* 0x00000000000c2947 */ /* 0x000fea0003800000 */
[----:B------:R-:W5:Y:S02]  /*3930*/  LDG.E.U8 R88, desc[UR36][R8.64+0x61] ;  /* 0x0000612408587981 */ /* 0x000f64000c1e1100 */
[----:B-----5:R-:W-:-:S05]  /*3940*/  PRMT R12, R88, 0x8880, RZ ;  /* 0x00008880580c7816 */ /* 0x020fca00000000ff */
[----:B------:R-:W-:-:S07]  /*3950*/  IMAD R15, R12, R23, RZ ;  /* 0x000000170c0f7224 */ /* 0x000fce00078e02ff */
.L_x_129:
[----:B------:R-:W-:Y:S05]  /*3960*/  BSYNC B1 ;  /* 0x0000000000017941 */ /* 0x000fea0003800000 */
.L_x_128:
        /* <DEDUP_REMOVED lines=11> */
.L_x_131:
[----:B------:R-:W-:Y:S05]  /*3a20*/  BSYNC B1 ;  /* 0x0000000000017941 */ /* 0x000fea0003800000 */
.L_x_130:
[----:B---3--:R-:W-:Y:S01]  /*3a30*/  @!P4 IMAD R13, R74, R22, R15 ;  /* 0x000000164a0dc224 */ /* 0x008fe200078e020f */
[----:B------:R-:W-:Y:S04]  /*3a40*/  BSSY B1, `(.L_x_132) ;  /* 0x0000006000017945 */ /* 0x000fe80003800000 */
[----:B------:R3:W-:Y:S01]  /*3a50*/  @!P4 STG.E.U8 desc[UR36][R6.64+0x60], R13 ;  /* 0x0000600d0600c986 */ /* 0x0007e2000c101124 */
[----:B------:R-:W-:Y:S05]  /*3a60*/  @P3 BRA `(.L_x_133) ;  /* 0x00000000000c3947 */ /* 0x000fea0003800000 */
[----:B------:R-:W5:Y:S02]  /*3a70*/  LDG.E.U8 R88, desc[UR36][R10.64+0x61] ;  /* 0x000061240a587981 */ /* 0x000f64000c1e1100 */
[----:B-----5:R-:W-:-:S05]  /*3a80*/  PRMT R12, R88, 0x8880, RZ ;  /* 0x00008880580c7816 */ /* 0x020fca00000000ff */
[----:B------:R-:W-:-:S07]  /*3a90*/  IMAD R15, R12, R23, RZ ;  /* 0x000000170c0f7224 */ /* 0x000fce00078e02ff */
.L_x_133:
[----:B------:R-:W-:Y:S05]  /*3aa0*/  BSYNC B1 ;  /* 0x0000000000017941 */ /* 0x000fea0003800000 */
.L_x_132:
[----:B------:R-:W-:Y:S01]  /*3ab0*/  @!P3 IMAD R75, R75, R22, R15 ;  /* 0x000000164b4bb224 */ /* 0x000fe200078e020f */
[----:B------:R-:W-:Y:S04]  /*3ac0*/  BSSY B1, `(.L_x_134) ;  /* 0x0000006000017945 */ /* 0x000fe80003800000 */
[----:B------:R0:W-:Y:S01]  /*3ad0*/  @!P3 STG.E.U8 desc[UR36][R6.64+0x61], R75 ;  /* 0x0000614b0600b986 */ /* 0x0001e2000c101124 */
[----:B------:R-:W-:Y:S05]  /*3ae0*/  @P5 BRA `(.L_x_135) ;  /* 0x00000000000c5947 */ /* 0x000fea0003800000 */
[----:B------:R-:W5:Y:S02]  /*3af0*/  LDG.E.U8 R88, desc[UR36][R8.64+0x68] ;  /* 0x0000682408587981 */ /* 0x000f64000c1e1100 */
[----:B-----5:R-:W-:-:S05]  /*3b00*/  PRMT R12, R88, 0x8880, RZ ;  /* 0x00008880580c7816 */ /* 0x020fca00000000ff */
[----:B------:R-:W-:-:S07]  /*3b10*/  IMAD R15, R12, R23, RZ ;  /* 0x000000170c0f7224 */ /* 0x000fce00078e02ff */
.L_x_135:
[----:B------:R-:W-:Y:S05]  /*3b20*/  BSYNC B1 ;  /* 0x0000000000017941 */ /* 0x000fea0003800000 */
.L_x_134:
[----:B---3--:R-:W-:Y:S01]  /*3b30*/  @!P5 IMAD R13, R76, R22, R15 ;  /* 0x000000164c0dd224 */ /* 0x008fe200078e020f */
[----:B------:R-:W-:Y:S04]  /*3b40*/  BSSY B1, `(.L_x_136) ;  /* 0x0000006000017945 */ /* 0x000fe80003800000 */
[----:B------:R3:W-:Y:S01]  /*3b50*/  @!P5 STG.E.U8 desc[UR36][R4.64+0x68], R13 ;  /* 0x0000680d0400d986 */ /* 0x0007e2000c101124 */
[----:B------:R-:W-:Y:S05]  /*3b60*/  @P2 BRA `(.L_x_137) ;  /* 0x00000000000c2947 */ /* 0x000fea0003800000 */
[----:B------:R-:W5:Y:S02]  /*3b70*/  LDG.E.U8 R88, desc[UR36][R8.64+0x69] ;  /* 0x0000692408587981 */ /* 0x000f64000c1e1100 */
[----:B-----5:R-:W-:-:S05]  /*3b80*/  PRMT R12, R88, 0x8880, RZ ;  /* 0x00008880580c7816 */ /* 0x020fca00000000ff */
[----:B------:R-:W-:-:S07]  /*3b90*/  IMAD R15, R12, R23, RZ ;  /* 0x000000170c0f7224 */ /* 0x000fce00078e02ff */
.L_x_137:
[----:B------:R-:W-:Y:S05]  /*3ba0*/  BSYNC B1 ;  /* 0x0000000000017941 */ /* 0x000fea0003800000 */
.L_x_136:
        /* <DEDUP_REMOVED lines=11> */
.L_x_139:
[----:B------:R-:W-:Y:S05]  /*3c60*/  BSYNC B1 ;  /* 0x0000000000017941 */ /* 0x000fea0003800000 */
.L_x_138:
[----:B---3--:R-:W-:Y:S01]  /*3c70*/  @!P4 IMAD R13, R78, R22, R15 ;  /* 0x000000164e0dc224 */ /* 0x008fe200078e020f */
[----:B------:R-:W-:Y:S04]  /*3c80*/  BSSY B1, `(.L_x_140) ;  /* 0x0000006000017945 */ /* 0x000fe80003800000 */
[----:B------:R3:W-:Y:S01]  /*3c90*/  @!P4 STG.E.U8 desc[UR36][R6.64+0x68], R13 ;  /* 0x0000680d0600c986 */ /* 0x0007e2000c101124 */
[----:B------:R-:W-:Y:S05]  /*3ca0*/  @P3 BRA `(.L_x_141) ;  /* 0x00000000000c3947 */ /* 0x000fea0003800000 */
[----:B------:R-:W5:Y:S02]  /*3cb0*/  LDG.E.U8 R88, desc[UR36][R10.64+0x69] ;  /* 0x000069240a587981 */ /* 0x000f64000c1e1100 */
[----:B-----5:R-:W-:-:S05]  /*3cc0*/  PRMT R12, R88, 0x8880, RZ ;  /* 0x00008880580c7816 */ /* 0x020fca00000000ff */
[----:B------:R-:W-:-:S07]  /*3cd0*/  IMAD R15, R12, R23, RZ ;  /* 0x000000170c0f7224 */ /* 0x000fce00078e02ff */
.L_x_141:
[----:B------:R-:W-:Y:S05]  /*3ce0*/  BSYNC B1 ;  /* 0x0000000000017941 */ /* 0x000fea0003800000 */
.L_x_140:
[----:B------:R-:W-:Y:S01]  /*3cf0*/  @!P3 IMAD R79, R79, R22, R15 ;  /* 0x000000164f4fb224 */ /* 0x000fe200078e020f */
[----:B------:R-:W-:Y:S04]  /*3d00*/  BSSY B1, `(.L_x_142) ;  /* 0x0000006000017945 */ /* 0x000fe80003800000 */
[----:B------:R0:W-:Y:S01]  /*3d10*/  @!P3 STG.E.U8 desc[UR36][R6.64+0x69], R79 ;  /* 0x0000694f0600b986 */ /* 0x0001e2000c101124 */
[----:B------:R-:W-:Y:S05]  /*3d20*/  @P5 BRA `(.L_x_143) ;  /* 0x00000000000c5947 */ /* 0x000fea0003800000 */
[----:B------:R-:W5:Y:S02]  /*3d30*/  LDG.E.U8 R88, desc[UR36][R8.64+0x70] ;  /* 0x0000702408587981 */ /* 0x000f64000c1e1100 */
[----:B-----5:R-:W-:-:S05]  /*3d40*/  PRMT R12, R88, 0x8880, RZ ;  /* 0x00008880580c7816 */ /* 0x020fca00000000ff */
[----:B------:R-:W-:-:S07]  /*3d50*/  IMAD R15, R12, R23, RZ ;  /* 0x000000170c0f7224 */ /* 0x000fce00078e02ff */
.L_x_143:
[----:B------:R-:W-:Y:S05]  /*3d60*/  BSYNC B1 ;  /* 0x0000000000017941 */ /* 0x000fea0003800000 */
.L_x_142:
[----:B---3--:R-:W-:Y:S01]  /*3d70*/  @!P5 IMAD R13, R80, R22, R15 ;  /* 0x00000016500dd224 */ /* 0x008fe200078e020f */
[----:B------:R-:W-:Y:S04]  /*3d80*/  BSSY B1, `(.L_x_144) ;  /* 0x0000006000017945 */ /* 0x000fe80003800000 */
[----:B------:R3:W-:Y:S01]  /*3d90*/  @!P5 STG.E.U8 desc[UR36][R4.64+0x70], R13 ;  /* 0x0000700d0400d986 */ /* 0x0007e2000c101124 */
[----:B------:R-:W-:Y:S05]  /*3da0*/  @P2 BRA `(.L_x_145) ;  /* 0x00000000000c2947 */ /* 0x000fea0003800000 */
[----:B------:R-:W5:Y:S02]  /*3db0*/  LDG.E.U8 R88, desc[UR36][R8.64+0x71] ;  /* 0x0000712408587981 */ /* 0x000f64000c1e1100 */
[----:B-----5:R-:W-:-:S05]  /*3dc0*/  PRMT R12, R88, 0x8880, RZ ;  /* 0x00008880580c7816 */ /* 0x020fca00000000ff */
[----:B------:R-:W-:-:S07]  /*3dd0*/  IMAD R15, R12, R23, RZ ;  /* 0x000000170c0f7224 */ /* 0x000fce00078e02ff */
.L_x_145:
[----:B------:R-:W-:Y:S05]  /*3de0*/  BSYNC B1 ;  /* 0x0000000000017941 */ /* 0x000fea0003800000 */
.L_x_144:
[----:B------:R-:W-:Y:S01]  /*3df0*/  ISETP.LT.OR P4, PT, R3, 0x71, !P0 ;  /* 0x000000710300780c */ /* 0x000fe20004781670 */
[----:B------:R-:W-:Y:S01]  /*3e00*/  @!P2 IMAD R81, R81, R22, R15 ;  /* 0x000000165151a224 */ /* 0x000fe200078e020f */
[----:B------:R-:W-:Y:S01]  /*3e10*/  BSSY B1, `(.L_x_146) ;  /* 0x000000a000017945 */ /* 0x000fe20003800000 */
[C---:B------:R-:W-:Y:S02]  /*3e20*/  ISETP.LT.OR P3, PT, R3.reuse, 0x72, !P0 ;  /* 0x000000720300780c */ /* 0x040fe40004761670 */
[C---:B------:R-:W-:Y:S01]  /*3e30*/  ISETP.LT.OR P5, PT, R3.reuse, 0x79, !P0 ;  /* 0x000000790300780c */ /* 0x040fe200047a1670 */
[----:B------:R0:W-:Y:S01]  /*3e40*/  @!P2 STG.E.U8 desc[UR36][R4.64+0x71], R81 ;  /* 0x000071510400a986 */ /* 0x0001e2000c101124 */
[C---:B------:R-:W-:Y:S02]  /*3e50*/  ISETP.LT.OR P2, PT, R3.reuse, 0x79, !P1 ;  /* 0x000000790300780c */ /* 0x040fe40004f41670 */
[----:B------:R-:W-:-:S04]  /*3e60*/  ISETP.LT.OR P1, PT, R3, 0x7a, !P1 ;  /* 0x0000007a0300780c */ /* 0x000fc80004f21670 */
[----:B------:R-:W-:Y:S09]  /*3e70*/  @P4 BRA `(.L_x_147) ;  /* 0x00000000000c4947 */ /* 0x000ff20003800000 */
[----:B------:R-:W5:Y:S02]  /*3e80*/  LDG.E.U8 R88, desc[UR36][R10.64+0x70] ;  /* 0x000070240a587981 */ /* 0x000f64000c1e1100 */
[----:B-----5:R-:W-:-:S05]  /*3e90*/  PRMT R12, R88, 0x8880, RZ ;  /* 0x00008880580c7816 */ /* 0x020fca00000000ff */
[----:B------:R-:W-:-:S07]  /*3ea0*/  IMAD R15, R12, R23, RZ ;  /* 0x000000170c0f7224 */ /* 0x000fce00078e02ff */
.L_x_147:
[----:B------:R-:W-:Y:S05]  /*3eb0*/  BSYNC B1 ;  /* 0x0000000000017941 */ /* 0x000fea0003800000 */
.L_x_146:
[----:B---3--:R-:W-:Y:S01]  /*3ec0*/  @!P4 IMAD R13, R82, R22, R15 ;  /* 0x00000016520dc224 */ /* 0x008fe200078e020f */
[----:B------:R-:W-:Y:S04]  /*3ed0*/  BSSY B1, `(.L_x_148) ;  /* 0x0000006000017945 */ /* 0x000fe80003800000 */
[----:B------:R3:W-:Y:S01]  /*3ee0*/  @!P4 STG.E.U8 desc[UR36][R6.64+0x70], R13 ;  /* 0x0000700d0600c986 */ /* 0x0007e2000c101124 */
[----:B------:R-:W-:Y:S05]  /*3ef0*/  @P3 BRA `(.L_x_149) ;  /* 0x00000000000c3947 */ /* 0x000fea0003800000 */
[----:B------:R-:W5:Y:S02]  /*3f00*/  LDG.E.U8 R88, desc[UR36][R10.64+0x71] ;  /* 0x000071240a587981 */ /* 0x000f64000c1e1100 */
[----:B-----5:R-:W-:-:S05]  /*3f10*/  PRMT R12, R88, 0x8880, RZ ;  /* 0x00008880580c7816 */ /* 0x020fca00000000ff */
[----:B------:R-:W-:-:S07]  /*3f20*/  IMAD R15, R12, R23, RZ ;  /* 0x000000170c0f7224 */ /* 0x000fce00078e02ff */
.L_x_149:
[----:B------:R-:W-:Y:S05]  /*3f30*/  BSYNC B1 ;  /* 0x0000000000017941 */ /* 0x000fea0003800000 */
.L_x_148:
[----:B------:R-:W-:Y:S01]  /*3f40*/  @!P3 IMAD R83, R83, R22, R15 ;  /* 0x000000165353b224 */ /* 0x000fe200078e020f */
[----:B------:R-:W-:Y:S04]  /*3f50*/  BSSY B1, `(.L_x_150) ;  /* 0x0000006000017945 */ /* 0x000fe80003800000 */
[----:B------:R0:W-:Y:S01]  /*3f60*/  @!P3 STG.E.U8 desc[UR36][R6.64+0x71], R83 ;  /* 0x000071530600b986 */ /* 0x0001e2000c101124 */
[----:B------:R-:W-:Y:S05]  /*3f70*/  @P2 BRA `(.L_x_151) ;  /* 0x00000000000c2947 */ /* 0x000fea0003800000 */
[----:B------:R-:W5:Y:S02]  /*3f80*/  LDG.E.U8 R88, desc[UR36][R8.64+0x78] ;  /* 0x0000782408587981 */ /* 0x000f64000c1e1100 */
[----:B-----5:R-:W-:-:S05]  /*3f90*/  PRMT R12, R88, 0x8880, RZ ;  /* 0x00008880580c7816 */ /* 0x020fca00000000ff */
[----:B------:R-:W-:-:S07]  /*3fa0*/  IMAD R15, R12, R23, RZ ;  /* 0x000000170c0f7224 */ /* 0x000fce00078e02ff */
.L_x_151:
[----:B------:R-:W-:Y:S05]  /*3fb0*/  BSYNC B1 ;  /* 0x0000000000017941 */ /* 0x000fea0003800000 */
.L_x_150:
[----:B---3--:R-:W-:Y:S01]  /*3fc0*/  @!P2 IMAD R13, R84, R22, R15 ;  /* 0x00000016540da224 */ /* 0x008fe200078e020f */
[----:B------:R-:W-:Y:S04]  /*3fd0*/  BSSY B1, `(.L_x_152) ;  /* 0x0000006000017945 */ /* 0x000fe80003800000 */
[----:B------:R3:W-:Y:S01]  /*3fe0*/  @!P2 STG.E.U8 desc[UR36][R4.64+0x78], R13 ;  /* 0x0000780d0400a986 */ /* 0x0007e2000c101124 */
[----:B------:R-:W-:Y:S05]  /*3ff0*/  @P1 BRA `(.L_x_153) ;  /* 0x00000000000c1947 */ /* 0x000fea0003800000 */
[----:B------:R-:W5:Y:S02]  /*4000*/  LDG.E.U8 R88, desc[UR36][R8.64+0x79] ;  /* 0x0000792408587981 */ /* 0x000f64000c1e1100 */
[----:B-----5:R-:W-:-:S05]  /*4010*/  PRMT R12, R88, 0x8880, RZ ;  /* 0x00008880580c7816 */ /* 0x020fca00000000ff */
[----:B------:R-:W-:-:S07]  /*4020*/  IMAD R15, R12, R23, RZ ;  /* 0x000000170c0f7224 */ /* 0x000fce00078e02ff */
.L_x_153:
[----:B------:R-:W-:Y:S05]  /*4030*/  BSYNC B1 ;  /* 0x0000000000017941 */ /* 0x000fea0003800000 */
.L_x_152:
[----:B------:R-:W-:Y:S01]  /*4040*/  @!P1 IMAD R85, R85, R22, R15 ;  /* 0x0000001655559224 */ /* 0x000fe200078e020f */
[----:B------:R-:W-:Y:S04]  /*4050*/  BSSY B1, `(.L_x_154) ;  /* 0x0000006000017945 */ /* 0x000fe80003800000 */
[----:B------:R0:W-:Y:S01]  /*4060*/  @!P1 STG.E.U8 desc[UR36][R4.64+0x79], R85 ;  /* 0x0000795504009986 */ /* 0x0001e2000c101124 */
[----:B------:R-:W-:Y:S05]  /*4070*/  @P5 BRA `(.L_x_155) ;  /* 0x00000000000c5947 */ /* 0x000fea0003800000 */
[----:B------:R-:W0:Y:S02]  /*4080*/  LDG.E.U8 R88, desc[UR36][R10.64+0x78] ;  /* 0x000078240a587981 */ /* 0x000e24000c1e1100 */
[----:B0123--:R-:W-:-:S05]  /*4090*/  PRMT R4, R88, 0x8880, RZ ;  /* 0x0000888058047816 */ /* 0x00ffca00000000ff */
[----:B------:R-:W-:-:S07]  /*40a0*/  IMAD R15, R4, R23, RZ ;  /* 0x00000017040f7224 */ /* 0x000fce00078e02ff */
.L_x_155:
[----:B------:R-:W-:Y:S05]  /*40b0*/  BSYNC B1 ;  /* 0x0000000000017941 */ /* 0x000fea0003800000 */
.L_x_154:
[----:B0123--:R-:W-:Y:S01]  /*40c0*/  @!P5 IMAD R5, R86, R22, R15 ;  /* 0x000000165605d224 */ /* 0x00ffe200078e020f */
[----:B------:R-:W-:Y:S01]  /*40d0*/  ISETP.LT.OR P0, PT, R3, 0x7a, !P0 ;  /* 0x0000007a0300780c */ /* 0x000fe20004701670 */
[----:B------:R-:W-:Y:S03]  /*40e0*/  BSSY B1, `(.L_x_156) ;  /* 0x0000006000017945 */ /* 0x000fe60003800000 */
[----:B------:R0:W-:Y:S09]  /*40f0*/  @!P5 STG.E.U8 desc[UR36][R6.64+0x78], R5 ;  /* 0x000078050600d986 */ /* 0x0001f2000c101124 */
[----:B------:R-:W-:Y:S05]  /*4100*/  @P0 BRA `(.L_x_157) ;  /* 0x00000000000c0947 */ /* 0x000fea0003800000 */
[----:B------:R-:W2:Y:S02]  /*4110*/  LDG.E.U8 R88, desc[UR36][R10.64+0x79] ;  /* 0x000079240a587981 */ /* 0x000ea4000c1e1100 */
[----:B--2---:R-:W-:-:S05]  /*4120*/  PRMT R4, R88, 0x8880, RZ ;  /* 0x0000888058047816 */ /* 0x004fca00000000ff */
[----:B------:R-:W-:-:S07]  /*4130*/  IMAD R15, R4, R23, RZ ;  /* 0x00000017040f7224 */ /* 0x000fce00078e02ff */
.L_x_157:
[----:B------:R-:W-:Y:S05]  /*4140*/  BSYNC B1 ;  /* 0x0000000000017941 */ /* 0x000fea0003800000 */
.L_x_156:
[----:B------:R-:W-:Y:S01]  /*4150*/  IMAD R15, R87, R22, R15 ;  /* 0x00000016570f7224 */ /* 0x000fe200078e020f */
[----:B------:R-:W-:Y:S06]  /*4160*/  @P0 BRA `(.L_x_158) ;  /* 0x0000000c00100947 */ /* 0x000fec0003800000 */
[----:B------:R1:W-:Y:S01]  /*4170*/  STG.E.U8 desc[UR36][R6.64+0x79], R15 ;  /* 0x0000790f06007986 */ /* 0x0003e2000c101124 */
[----:B------:R-:W-:Y:S05]  /*4180*/  BRA `(.L_x_158) ;  /* 0x0000000c00087947 */ /* 0x000fea0003800000 */
.L_x_29:
[C---:B------:R-:W-:Y:S02]  /*4190*/  ISETP.GE.AND P1, PT, R94.reuse, 0x1, PT ;  /* 0x000000015e00780c */ /* 0x040fe40003f26270 */
[----:B------:R-:W-:Y:S02]  /*41a0*/  ISETP.GE.AND P0, PT, R94, 0x9, PT ;  /* 0x000000095e00780c */ /* 0x000fe40003f06270 */
[C---:B------:R-:W-:Y:S02]  /*41b0*/  ISETP.LT.OR P4, PT, R3.reuse, 0x1, !P1 ;  /* 0x000000010300780c */ /* 0x040fe40004f81670 */
[C---:B------:R-:W-:Y:S02]  /*41c0*/  ISETP.LT.OR P3, PT, R3.reuse, 0x2, !P1 ;  /* 0x000000020300780c */ /* 0x040fe40004f61670 */
[C---:B------:R-:W-:Y:S02]  /*41d0*/  ISETP.LT.OR P2, PT, R3.reuse, 0x1, !P0 ;  /* 0x000000010300780c */ /* 0x040fe40004741670 */
[----:B------:R-:W-:-:S07]  /*41e0*/  ISETP.LT.OR P5, PT, R3, 0x2, !P0 ;  /* 0x000000020300780c */ /* 0x000fce00047a1670 */
[-C--:B------:R-:W-:Y:S02]  /*41f0*/  @!P4 IMAD R9, R24, R22.reuse, RZ ;  /* 0x000000161809c224 */ /* 0x080fe400078e02ff */
[-C--:B------:R-:W-:Y:S02]  /*4200*/  @!P3 IMAD R25, R25, R22.reuse, RZ ;  /* 0x000000161919b224 */ /* 0x080fe400078e02ff */
[-C--:B------:R-:W-:Y:S01]  /*4210*/  @!P2 IMAD R11, R26, R22.reuse, RZ ;  /* 0x000000161a0ba224 */ /* 0x080fe200078e02ff */
[----:B------:R0:W-:Y:S01]  /*4220*/  @!P4 STG.E.U8 desc[UR36][R4.64], R9 ;  /* 0x000000090400c986 */ /* 0x0001e2000c101124 */
[----:B------:R-:W-:Y:S01]  /*4230*/  ISETP.LT.OR P4, PT, R3, 0x9, !P1 ;  /* 0x000000090300780c */ /* 0x000fe20004f81670 */
[----:B------:R-:W-:Y:S02]  /*4240*/  @!P5 IMAD R27, R27, R22, RZ ;  /* 0x000000161b1bd224 */ /* 0x000fe400078e02ff */
[----:B------:R-:W-:Y:S01]  /*4250*/  @!P3 STG.E.U8 desc[UR36][R4.64+0x1], R25 ;  /* 0x000001190400b986 */ /* 0x000fe2000c101124 */
[----:B------:R-:W-:-:S03]  /*4260*/  ISETP.LT.OR P3, PT, R3, 0xa, !P1 ;  /* 0x0000000a0300780c */ /* 0x000fc60004f61670 */
[----:B------:R1:W-:Y:S01]  /*4270*/  @!P2 STG.E.U8 desc[UR36][R6.64], R11 ;  /* 0x0000000b0600a986 */ /* 0x0003e2000c101124 */
[----:B------:R-:W-:-:S03]  /*4280*/  ISETP.LT.OR P2, PT, R3, 0x9, !P0 ;  /* 0x000000090300780c */ /* 0x000fc60004741670 */
[----:B------:R-:W-:Y:S01]  /*4290*/  @!P5 STG.E.U8 desc[UR36][R6.64+0x1], R27 ;  /* 0x0000011b0600d986 */ /* 0x000fe2000c101124 */
[----:B------:R-:W-:Y:S01]  /*42a0*/  ISETP.LT.OR P5, PT, R3, 0xa, !P0 ;  /* 0x0000000a0300780c */ /* 0x000fe200047a1670 */
[----:B------:R-:W-:-:S04]  /*42b0*/  @!P4 IMAD R13, R28, R22, RZ ;  /* 0x000000161c0dc224 */ /* 0x000fc800078e02ff */
[-C--:B------:R-:W-:Y:S01]  /*42c0*/  @!P3 IMAD R29, R29, R22.reuse, RZ ;  /* 0x000000161d1db224 */ /* 0x080fe200078e02ff */
[----:B------:R-:W-:Y:S01]  /*42d0*/  @!P4 STG.E.U8 desc[UR36][R4.64+0x8], R13 ;  /* 0x0000080d0400c986 */ /* 0x000fe2000c101124 */
[C---:B------:R-:W-:Y:S02]  /*42e0*/  ISETP.LT.OR P4, PT, R3.reuse, 0x11, !P1 ;  /* 0x000000110300780c */ /* 0x040fe40004f81670 */
[-C--:B0-----:R-:W-:Y:S01]  /*42f0*/  @!P2 IMAD R9, R30, R22.reuse, RZ ;  /* 0x000000161e09a224 */ /* 0x081fe200078e02ff */
[----:B------:R-:W-:Y:S01]  /*4300*/  @!P3 STG.E.U8 desc[UR36][R4.64+0x9], R29 ;  /* 0x0000091d0400b986 */ /* 0x000fe2000c101124 */
[----:B------:R-:W-:Y:S02]  /*4310*/  ISETP.LT.OR P3, PT, R3, 0x12, !P1 ;  /* 0x000000120300780c */ /* 0x000fe40004f61670 */
[----:B------:R-:W-:Y:S01]  /*4320*/  @!P5 IMAD R31, R31, R22, RZ ;  /* 0x000000161f1fd224 */ /* 0x000fe200078e02ff */
[----:B------:R0:W-:Y:S01]  /*4330*/  @!P2 STG.E.U8 desc[UR36][R6.64+0x8], R9 ;  /* 0x000008090600a986 */ /* 0x0001e2000c101124 */
[----:B------:R-:W-:-:S03]  /*4340*/  ISETP.LT.OR P2, PT, R3, 0x11, !P0 ;  /* 0x000000110300780c */ /* 0x000fc60004741670 */
[----:B------:R-:W-:Y:S01]  /*4350*/  @!P5 STG.E.U8 desc[UR36][R6.64+0x9], R31 ;  /* 0x0000091f0600d986 */ /* 0x000fe2000c101124 */
[----:B------:R-:W-:Y:S01]  /*4360*/  ISETP.LT.OR P5, PT, R3, 0x12, !P0 ;  /* 0x000000120300780c */ /* 0x000fe200047a1670 */
[----:B-1----:R-:W-:-:S04]  /*4370*/  @!P4 IMAD R11, R32, R22, RZ ;  /* 0x00000016200bc224 */ /* 0x002fc800078e02ff */
        /* <DEDUP_REMOVED lines=109> */
[----:B------:R1:W-:Y:S01]  /*4a50*/  @!P4 STG.E.U8 desc[UR36][R4.64+0x58], R13 ;  /* 0x0000580d0400c986 */ /* 0x0003e2000c101124 */
        /* <DEDUP_REMOVED lines=13> */
[-C--:B-1----:R-:W-:Y:S01]  /*4b30*/  @!P2 IMAD R13, R74, R22.reuse, RZ ;  /* 0x000000164a0da224 */ /* 0x082fe200078e02ff */
[----:B------:R-:W-:Y:S01]  /*4b40*/  @!P3 STG.E.U8 desc[UR36][R4.64+0x61], R73 ;  /* 0x000061490400b986 */ /* 0x000fe2000c101124 */
[----:B------:R-:W-:Y:S02]  /*4b50*/  ISETP.LT.OR P3, PT, R3, 0x6a, !P1 ;  /* 0x0000006a0300780c */ /* 0x000fe40004f61670 */
[----:B------:R-:W-:Y:S01]  /*4b60*/  @!P5 IMAD R75, R75, R22, RZ ;  /* 0x000000164b4bd224 */ /* 0x000fe200078e02ff */
[----:B------:R1:W-:Y:S01]  /*4b70*/  @!P2 STG.E.U8 desc[UR36][R6.64+0x60], R13 ;  /* 0x0000600d0600a986 */ /* 0x0003e2000c101124 */
[----:B------:R-:W-:-:S03]  /*4b80*/  ISETP.LT.OR P2, PT, R3, 0x69, !P0 ;  /* 0x000000690300780c */ /* 0x000fc60004741670 */
[----:B------:R-:W-:Y:S01]  /*4b90*/  @!P5 STG.E.U8 desc[UR36][R6.64+0x61], R75 ;  /* 0x0000614b0600d986 */ /* 0x000fe2000c101124 */
[----:B------:R-:W-:Y:S01]  /*4ba0*/  ISETP.LT.OR P5, PT, R3, 0x6a, !P0 ;  /* 0x0000006a0300780c */ /* 0x000fe200047a1670 */
[----:B0-----:R-:W-:-:S04]  /*4bb0*/  @!P4 IMAD R9, R76, R22, RZ ;  /* 0x000000164c09c224 */ /* 0x001fc800078e02ff */
[-C--:B------:R-:W-:Y:S01]  /*4bc0*/  @!P3 IMAD R77, R77, R22.reuse, RZ ;  /* 0x000000164d4db224 */ /* 0x080fe200078e02ff */
[----:B------:R-:W-:Y:S01]  /*4bd0*/  @!P4 STG.E.U8 desc[UR36][R4.64+0x68], R9 ;  /* 0x000068090400c986 */ /* 0x000fe2000c101124 */
[C---:B------:R-:W-:Y:S02]  /*4be0*/  ISETP.LT.OR P4, PT, R3.reuse, 0x72, !P1 ;  /* 0x000000720300780c */ /* 0x040fe40004f81670 */
[-C--:B--2---:R-:W-:Y:S01]  /*4bf0*/  @!P2 IMAD R11, R78, R22.reuse, RZ ;  /* 0x000000164e0ba224 */ /* 0x084fe200078e02ff */
[----:B------:R-:W-:Y:S01]  /*4c00*/  @!P3 STG.E.U8 desc[UR36][R4.64+0x69], R77 ;  /* 0x0000694d0400b986 */ /* 0x000fe2000c101124 */
[----:B------:R-:W-:Y:S02]  /*4c10*/  ISETP.LT.OR P3, PT, R3, 0x71, !P1 ;  /* 0x000000710300780c */ /* 0x000fe40004f61670 */
[----:B------:R-:W-:Y:S01]  /*4c20*/  @!P5 IMAD R79, R79, R22, RZ ;  /* 0x000000164f4fd224 */ /* 0x000fe200078e02ff */
[----:B------:R0:W-:Y:S01]  /*4c30*/  @!P2 STG.E.U8 desc[UR36][R6.64+0x68], R11 ;  /* 0x0000680b0600a986 */ /* 0x0001e2000c101124 */
[----:B------:R-:W-:-:S03]  /*4c40*/  ISETP.LT.OR P2, PT, R3, 0x71, !P0 ;  /* 0x000000710300780c */ /* 0x000fc60004741670 */
[----:B------:R2:W-:Y:S01]  /*4c50*/  @!P5 STG.E.U8 desc[UR36][R6.64+0x69], R79 ;  /* 0x0000694f0600d986 */ /* 0x0005e2000c101124 */
[----:B------:R-:W-:Y:S01]  /*4c60*/  ISETP.LT.OR P5, PT, R3, 0x79, !P0 ;  /* 0x000000790300780c */ /* 0x000fe200047a1670 */
[----:B------:R-:W-:-:S04]  /*4c70*/  @!P4 IMAD R81, R81, R22, RZ ;  /* 0x000000165151c224 */ /* 0x000fc800078e02ff */
[-C--:B-1----:R-:W-:Y:S01]  /*4c80*/  @!P3 IMAD R13, R80, R22.reuse, RZ ;  /* 0x00000016500db224 */ /* 0x082fe200078e02ff */
[----:B------:R2:W-:Y:S01]  /*4c90*/  @!P4 STG.E.U8 desc[UR36][R4.64+0x71], R81 ;  /* 0x000071510400c986 */ /* 0x0005e2000c101124 */
[C---:B------:R-:W-:Y:S02]  /*4ca0*/  ISETP.LT.OR P4, PT, R3.reuse, 0x72, !P0 ;  /* 0x000000720300780c */ /* 0x040fe40004781670 */
[C---:B------:R-:W-:Y:S01]  /*4cb0*/  ISETP.LT.OR P0, PT, R3.reuse, 0x7a, !P0 ;  /* 0x0000007a0300780c */ /* 0x040fe20004701670 */
[----:B------:R2:W-:Y:S01]  /*4cc0*/  @!P3 STG.E.U8 desc[UR36][R4.64+0x70], R13 ;  /* 0x0000700d0400b986 */ /* 0x0005e2000c101124 */
[C---:B------:R-:W-:Y:S02]  /*4cd0*/  ISETP.LT.OR P3, PT, R3.reuse, 0x79, !P1 ;  /* 0x000000790300780c */ /* 0x040fe40004f61670 */
[----:B------:R-:W-:Y:S01]  /*4ce0*/  ISETP.LT.OR P1, PT, R3, 0x7a, !P1 ;  /* 0x0000007a0300780c */ /* 0x000fe20004f21670 */
[-C--:B------:R-:W-:Y:S02]  /*4cf0*/  @!P2 IMAD R3, R82, R22.reuse, RZ ;  /* 0x000000165203a224 */ /* 0x080fe400078e02ff */
[----:B0-----:R-:W-:-:S03]  /*4d00*/  @!P5 IMAD R11, R86, R22, RZ ;  /* 0x00000016560bd224 */ /* 0x001fc600078e02ff */
[----:B------:R2:W-:Y:S01]  /*4d10*/  @!P2 STG.E.U8 desc[UR36][R6.64+0x70], R3 ;  /* 0x000070030600a986 */ /* 0x0005e2000c101124 */
[-C--:B------:R-:W-:Y:S02]  /*4d20*/  @!P4 IMAD R83, R83, R22.reuse, RZ ;  /* 0x000000165353c224 */ /* 0x080fe400078e02ff */
[-C--:B------:R-:W-:Y:S02]  /*4d30*/  @!P0 IMAD R87, R87, R22.reuse, RZ ;  /* 0x0000001657578224 */ /* 0x080fe400078e02ff */
[-C--:B------:R-:W-:Y:S01]  /*4d40*/  @!P3 IMAD R9, R84, R22.reuse, RZ ;  /* 0x000000165409b224 */ /* 0x080fe200078e02ff */
[----:B------:R2:W-:Y:S01]  /*4d50*/  @!P4 STG.E.U8 desc[UR36][R6.64+0x71], R83 ;  /* 0x000071530600c986 */ /* 0x0005e2000c101124 */
[----:B------:R-:W-:-:S03]  /*4d60*/  @!P1 IMAD R85, R85, R22, RZ ;  /* 0x0000001655559224 */ /* 0x000fc600078e02ff */
[----:B------:R2:W-:Y:S04]  /*4d70*/  @!P3 STG.E.U8 desc[UR36][R4.64+0x78], R9 ;  /* 0x000078090400b986 */ /* 0x0005e8000c101124 */
[----:B------:R2:W-:Y:S04]  /*4d80*/  @!P1 STG.E.U8 desc[UR36][R4.64+0x79], R85 ;  /* 0x0000795504009986 */ /* 0x0005e8000c101124 */
[----:B------:R2:W-:Y:S04]  /*4d90*/  @!P5 STG.E.U8 desc[UR36][R6.64+0x78], R11 ;  /* 0x0000780b0600d986 */ /* 0x0005e8000c101124 */
[----:B------:R2:W-:Y:S02]  /*4da0*/  @!P0 STG.E.U8 desc[UR36][R6.64+0x79], R87 ;  /* 0x0000795706008986 */ /* 0x0005e4000c101124 */
.L_x_158:
[----:B------:R-:W-:Y:S05]  /*4db0*/  BSYNC B0 ;  /* 0x0000000000007941 */ /* 0x000fea0003800000 */
.L_x_28:
[----:B------:R-:W-:Y:S01]  /*4dc0*/  ULDC UR4, c[0x0][0xc] ;  /* 0x0000030000047ab9 */ /* 0x000fe20000000800 */
[----:B------:R-:W-:Y:S01]  /*4dd0*/  ULDC UR5, c[0x0][0x10] ;  /* 0x0000040000057ab9 */ /* 0x000fe20000000800 */
[----:B--2---:R-:W2:Y:S01]  /*4de0*/  LDC R3, c[0x0][0x14] ;  /* 0x00000500ff037b82 */ /* 0x004ea20000000800 */
[----:B------:R-:W-:Y:S01]  /*4df0*/  UIMAD.WIDE.U32 UR4, UR4, UR5, URZ ;  /* 0x00000005040472a5 */ /* 0x000fe2000f8e003f */
[----:B------:R-:W-:Y:S02]  /*4e00*/  IMAD.MOV.U32 R91, RZ, RZ, -0x1 ;  /* 0xffffffffff5b7424 */ /* 0x000fe400078e00ff */
[----:B------:R-:W-:-:S03]  /*4e10*/  IMAD.MOV.U32 R89, RZ, RZ, -0x1 ;  /* 0xffffffffff597424 */ /* 0x000fc600078e00ff */
[----:B--2---:R-:W-:-:S04]  /*4e20*/  IMAD.WIDE.U32 R16, R3, UR4, R16 ;  /* 0x0000000403107c25 */ /* 0x004fc8000f8e0010 */
[----:B------:R-:W-:Y:S01]  /*4e30*/  IMAD R3, R3, UR5, RZ ;  /* 0x0000000503037c24 */ /* 0x000fe2000f8e02ff */
[----:B------:R-:W-:Y:S02]  /*4e40*/  ULDC.64 UR4, c[0x0][0x650] ;  /* 0x0001940000047ab9 */ /* 0x000fe40000000a00 */
[----:B------:R-:W-:Y:S01]  /*4e50*/  ISETP.GE.U32.AND P0, PT, R16, UR4, PT ;  /* 0x0000000410007c0c */ /* 0x000fe2000bf06070 */
[--C-:B------:R-:W-:Y:S01]  /*4e60*/  IMAD.IADD R17, R17, 0x1, R3.reuse ;  /* 0x0000000111117824 */ /* 0x100fe200078e0203 */
[----:B------:R-:W-:-:S04]  /*4e70*/  PRMT R3, RZ, 0x7610, R3 ;  /* 0x00007610ff037816 */ /* 0x000fc80000000003 */
[----:B------:R-:W-:-:S13]  /*4e80*/  ISETP.GE.U32.AND.EX P0, PT, R17, UR5, PT, P0 ;  /* 0x0000000511007c0c */ /* 0x000fda000bf06100 */
[----:B------:R-:W-:Y:S05]  /*4e90*/  @P0 BRA `(.L_x_159) ;  /* 0x0000000400640947 */ /* 0x000fea0003800000 */
[----:B------:R-:W2:Y:S01]  /*4ea0*/  S2R R12, SR_CTAID.X ;  /* 0x00000000000c7919 */ /* 0x000ea20000002500 */
[----:B------:R-:W3:Y:S01]  /*4eb0*/  LDC.64 R10, c[0x0][0x628] ;  /* 0x00018a00ff0a7b82 */ /* 0x000ee20000000a00 */
[----:B------:R-:W-:Y:S01]  /*4ec0*/  ULDC UR4, c[0x0][0x150] ;  /* 0x0000540000047ab9 */ /* 0x000fe20000000800 */
[----:B------:R-:W-:Y:S01]  /*4ed0*/  IMAD.MOV.U32 R8, RZ, RZ, R16 ;  /* 0x000000ffff087224 */ /* 0x000fe200078e0010 */
[----:B------:R-:W0:Y:S01]  /*4ee0*/  S2R R24, SR_CTAID.Y ;  /* 0x0000000000187919 */ /* 0x000e220000002600 */
[----:B------:R-:W-:-:S04]  /*4ef0*/  IMAD.MOV.U32 R9, RZ, RZ, R17 ;  /* 0x000000ffff097224 */ /* 0x000fc800078e0011 */
[----:B------:R-:W0:Y:S08]  /*4f00*/  LDC R21, c[0x0][0x144] ;  /* 0x00005100ff157b82 */ /* 0x000e300000000800 */
[----:B------:R-:W0:Y:S08]  /*4f10*/  LDC R0, c[0x0][0x630] ;  /* 0x00018c00ff007b82 */ /* 0x000e300000000800 */
[----:B-1----:R-:W1:Y:S01]  /*4f20*/  LDC.64 R14, c[0x0][0x620] ;  /* 0x00018800ff0e7b82 */ /* 0x002e620000000a00 */
[----:B---3--:R-:W-:-:S04]  /*4f30*/  ISETP.NE.U32.AND P0, PT, R10, RZ, PT ;  /* 0x000000ff0a00720c */ /* 0x008fc80003f05070 */
[----:B------:R-:W-:Y:S02]  /*4f40*/  ISETP.NE.AND.EX P0, PT, R11, RZ, PT, P0 ;  /* 0x000000ff0b00720c */ /* 0x000fe40003f05300 */
[----:B--2---:R-:W-:-:S05]  /*4f50*/  I2FP.F32.U32 R3, R12 ;  /* 0x0000000c00037245 */ /* 0x004fca0000201000 */
[----:B------:R-:W-:-:S04]  /*4f60*/  FMUL R3, R3, UR4 ;  /* 0x0000000403037c20 */ /* 0x000fc80008400000 */
[----:B------:R2:W3:Y:S02]  /*4f70*/  F2I.U32.TRUNC.NTZ R20, R3 ;  /* 0x0000000300147305 */ /* 0x0004e4000020f000 */
[----:B0-----:R-:W-:Y:S05]  /*4f80*/  @!P0 BRA `(.L_x_160) ;  /* 0x0000000000288947 */ /* 0x001fea0003800000 */
[----:B--2---:R-:W0:Y:S02]  /*4f90*/  LDC R3, c[0x0][0x634] ;  /* 0x00018d00ff037b82 */ /* 0x004e240000000800 */
[----:B0-----:R-:W-:-:S05]  /*4fa0*/  IADD3 R3, P0, R16, R3, RZ ;  /* 0x0000000310037210 */ /* 0x001fca0007f1e0ff */
[----:B------:R-:W-:-:S04]  /*4fb0*/  IMAD.X R13, RZ, RZ, R17, P0 ;  /* 0x000000ffff0d7224 */ /* 0x000fc800000e0611 */
[----:B------:R-:W-:-:S04]  /*4fc0*/  IMAD.WIDE.U32 R4, R13, R10, RZ ;  /* 0x0000000a0d047225 */ /* 0x000fc800078e00ff */
[----:B----4-:R-:W-:-:S04]  /*4fd0*/  IMAD.WIDE.U32 R6, P0, R3, R11, R4 ;  /* 0x0000000b03067225 */ /* 0x010fc80007800004 */
[----:B------:R-:W-:-:S04]  /*4fe0*/  IMAD.WIDE.U32 R4, R3, R10, RZ ;  /* 0x0000000a03047225 */ /* 0x000fc800078e00ff */
[----:B------:R-:W-:Y:S01]  /*4ff0*/  IMAD.X R9, RZ, RZ, RZ, P0 ;  /* 0x000000ffff097224 */ /* 0x000fe200000e06ff */
[----:B------:R-:W-:Y:S01]  /*5000*/  IADD3 RZ, P0, R5, R6, RZ ;  /* 0x0000000605ff7210 */ /* 0x000fe20007f1e0ff */
[----:B------:R-:W-:-:S04]  /*5010*/  IMAD.MOV.U32 R8, RZ, RZ, R7 ;  /* 0x000000ffff087224 */ /* 0x000fc800078e0007 */
[----:B------:R-:W-:-:S08]  /*5020*/  IMAD.WIDE.U32.X R8, R13, R11, R8, P0 ;  /* 0x0000000b0d087225 */ /* 0x000fd000000e0408 */
.L_x_160:
[----:B------:R-:W0:Y:S01]  /*5030*/  LDC.64 R28, c[0x0][0x640] ;  /* 0x00019000ff1c7b82 */ /* 0x000e220000000a00 */
[-CC-:B------:R-:W-:Y:S01]  /*5040*/  SHF.R.U64 R89, R8, R0.reuse, R9.reuse ;  /* 0x0000000008597219 */ /* 0x180fe20000001209 */
[----:B---3--:R-:W-:Y:S01]  /*5050*/  IMAD.MOV R20, RZ, RZ, -R20 ;  /* 0x000000ffff147224 */ /* 0x008fe200078e0a14 */
[----:B------:R-:W-:Y:S01]  /*5060*/  SHF.R.U32.HI R0, RZ, R0, R9 ;  /* 0x00000000ff007219 */ /* 0x000fe20000011609 */
[----:B------:R-:W-:Y:S01]  /*5070*/  ULDC UR4, c[0x0][0x154] ;  /* 0x0000550000047ab9 */ /* 0x000fe20000000800 */
[----:B--2---:R-:W-:Y:S01]  /*5080*/  IADD3 R3, P0, RZ, -R89, RZ ;  /* 0x80000059ff037210 */ /* 0x004fe20007f1e0ff */
[----:B------:R-:W-:Y:S02]  /*5090*/  IMAD R21, R21, R20, R12 ;  /* 0x0000001415157224 */ /* 0x000fe400078e020c */
[----:B----4-:R-:W2:Y:S01]  /*50a0*/  LDC R6, c[0x0][0x618] ;  /* 0x00018600ff067b82 */ /* 0x010ea20000000800 */
[----:B------:R-:W-:Y:S02]  /*50b0*/  IMAD.MOV.U32 R7, RZ, RZ, 0x1 ;  /* 0x00000001ff077424 */ /* 0x000fe400078e00ff */
[----:B------:R-:W-:-:S04]  /*50c0*/  IMAD.X R5, RZ, RZ, ~R0, P0 ;  /* 0x000000ffff057224 */ /* 0x000fc800000e0e00 */
[-C--:B-1----:R-:W-:Y:S01]  /*50d0*/  IMAD R0, R5, R14.reuse, RZ ;  /* 0x0000000e05007224 */ /* 0x082fe200078e02ff */
[----:B------:R-:W1:Y:S01]  /*50e0*/  LDC R8, c[0x0][0x608] ;  /* 0x00018200ff087b82 */ /* 0x000e620000000800 */
[----:B------:R-:W-:-:S04]  /*50f0*/  IMAD.WIDE.U32 R4, R3, R14, R16 ;  /* 0x0000000e03047225 */ /* 0x000fc800078e0010 */
[----:B------:R-:W-:Y:S01]  /*5100*/  IMAD R3, R3, R15, R0 ;  /* 0x0000000f03037224 */ /* 0x000fe200078e0200 */
[----:B------:R-:W-:Y:S02]  /*5110*/  I2FP.F32.U32 R0, R24 ;  /* 0x0000001800007245 */ /* 0x000fe40000201000 */
[----:B------:R-:W3:Y:S01]  /*5120*/  LDC R26, c[0x0][0x658] ;  /* 0x00019600ff1a7b82 */ /* 0x000ee20000000800 */
[----:B------:R-:W-:Y:S01]  /*5130*/  IMAD.IADD R3, R5, 0x1, R3 ;  /* 0x0000000105037824 */ /* 0x000fe200078e0203 */
[----:B0-----:R-:W-:Y:S01]  /*5140*/  ISETP.NE.U32.AND P0, PT, R28, RZ, PT ;  /* 0x000000ff1c00720c */ /* 0x001fe20003f05070 */
[----:B------:R-:W-:Y:S01]  /*5150*/  FMUL R0, R0, UR4 ;  /* 0x0000000400007c20 */ /* 0x000fe20008400000 */
[----:B------:R-:W-:Y:S02]  /*5160*/  IMAD.MOV.U32 R5, RZ, RZ, -0x1 ;  /* 0xffffffffff057424 */ /* 0x000fe400078e00ff */
[----:B------:R-:W-:Y:S01]  /*5170*/  ISETP.NE.AND.EX P0, PT, R29, RZ, PT, P0 ;  /* 0x000000ff1d00720c */ /* 0x000fe20003f05300 */
[----:B------:R0:W4:Y:S01]  /*5180*/  F2I.U32.TRUNC.NTZ R13, R0 ;  /* 0x00000000000d7305 */ /* 0x000122000020f000 */
[----:B------:R-:W0:Y:S01]  /*5190*/  LDC R15, c[0x0][0x148] ;  /* 0x00005200ff0f7b82 */ /* 0x000e220000000800 */
[----:B--2---:R-:W-:-:S02]  /*51a0*/  SHF.R.U64 R12, R4, R6, R3 ;  /* 0x00000006040c7219 */ /* 0x004fc40000001203 */
[----:B------:R-:W-:-:S05]  /*51b0*/  SHF.R.U32.HI R3, RZ, R6, R3 ;  /* 0x00000006ff037219 */ /* 0x000fca0000011603 */
[----:B------:R-:W2:Y:S01]  /*51c0*/  LDC R20, c[0x0][0x600] ;  /* 0x00018000ff147b82 */ /* 0x000ea20000000800 */
[-CC-:B-1----:R-:W-:Y:S02]  /*51d0*/  SHF.R.U64 R10, R12, R8.reuse, R3.reuse ;  /* 0x000000080c0a7219 */ /* 0x182fe40000001203 */
[----:B------:R-:W-:-:S05]  /*51e0*/  SHF.R.U32.HI R3, RZ, R8, R3 ;  /* 0x00000008ff037219 */ /* 0x000fca0000011603 */
[----:B------:R-:W1:Y:S01]  /*51f0*/  LDC R27, c[0x0][0x648] ;  /* 0x00019200ff1b7b82 */ /* 0x000e620000000800 */
[-C--:B---3--:R-:W-:Y:S02]  /*5200*/  SHF.L.U32 R4, R5, R26.reuse, RZ ;  /* 0x0000001a05047219 */ /* 0x088fe400000006ff */
[-CC-:B------:R-:W-:Y:S02]  /*5210*/  SHF.R.U64 R14, R10, R26.reuse, R3.reuse ;  /* 0x0000001a0a0e7219 */ /* 0x180fe40000001203 */
[----:B------:R-:W-:Y:S02]  /*5220*/  SHF.R.U32.HI R5, RZ, R26, R3 ;  /* 0x0000001aff057219 */ /* 0x000fe40000011603 */
[----:B------:R-:W-:Y:S01]  /*5230*/  LOP3.LUT R25, RZ, R4, RZ, 0x33, !PT ;  /* 0x00000004ff197212 */ /* 0x000fe200078e33ff */
[----:B------:R-:W3:Y:S01]  /*5240*/  LDC R30, c[0x0][0x638] ;  /* 0x00018e00ff1e7b82 */ /* 0x000ee20000000800 */
[----:B------:R-:W-:Y:S01]  /*5250*/  SHF.L.U32 R26, R7, R26, RZ ;  /* 0x0000001a071a7219 */ /* 0x000fe200000006ff */
[----:B------:R-:W-:-:S06]  /*5260*/  IMAD.MOV.U32 R4, RZ, RZ, R14 ;  /* 0x000000ffff047224 */ /* 0x000fcc00078e000e */
[----:B------:R-:W0:Y:S01]  /*5270*/  LDC R31, c[0x0][0x610] ;  /* 0x00018400ff1f7b82 */ /* 0x000e220000000800 */
[----:B----4-:R-:W-:Y:S05]  /*5280*/  @!P0 BRA `(.L_x_161) ;  /* 0x0000000000288947 */ /* 0x010fea0003800000 */
[----:B------:R-:W4:Y:S02]  /*5290*/  LDC R3, c[0x0][0x64c] ;  /* 0x00019300ff037b82 */ /* 0x000f240000000800 */
[----:B----4-:R-:W-:-:S05]  /*52a0*/  IADD3 R3, P0, R14, R3, RZ ;  /* 0x000000030e037210 */ /* 0x010fca0007f1e0ff */
        /* <DEDUP_REMOVED lines=8> */
.L_x_161:
[----:B------:R-:W-:Y:S01]  /*5330*/  ISETP.NE.AND P0, PT, R2, 0x1, PT ;  /* 0x000000010200780c */ /* 0x000fe20003f05270 */
[----:B--2---:R-:W-:Y:S01]  /*5340*/  VIADD R7, R20, 0xffffffff ;  /* 0xffffffff14077836 */ /* 0x004fe20000000000 */
[----:B01----:R-:W-:Y:S01]  /*5350*/  SHF.R.U64 R0, R4, R27, R5 ;  /* 0x0000001b04007219 */ /* 0x003fe20000001205 */
[----:B------:R-:W-:Y:S01]  /*5360*/  IMAD.MOV R13, RZ, RZ, -R13 ;  /* 0x000000ffff0d7224 */ /* 0x000fe200078e0a0d */
[----:B------:R-:W-:Y:S01]  /*5370*/  LOP3.LUT R5, R10, R25, RZ, 0xc0, !PT ;  /* 0x000000190a057212 */ /* 0x000fe200078ec0ff */
[----:B------:R-:W-:Y:S01]  /*5380*/  IMAD.MOV.U32 R4, RZ, RZ, 0x1 ;  /* 0x00000001ff047424 */ /* 0x000fe200078e00ff */
[----:B------:R-:W-:Y:S01]  /*5390*/  LOP3.LUT R12, R12, R7, RZ, 0xc0, !PT ;  /* 0x000000070c0c7212 */ /* 0x000fe200078ec0ff */
[----:B------:R-:W-:Y:S02]  /*53a0*/  IMAD.MOV R3, RZ, RZ, -R0 ;  /* 0x000000ffff037224 */ /* 0x000fe400078e0a00 */
[----:B------:R-:W-:Y:S02]  /*53b0*/  IMAD R0, R26, R0, R5 ;  /* 0x000000001a007224 */ /* 0x000fe400078e0205 */
[----:B---3--:R-:W-:-:S02]  /*53c0*/  IMAD R3, R3, R30, R14 ;  /* 0x0000001e03037224 */ /* 0x008fc400078e020e */
[----:B------:R-:W-:Y:S02]  /*53d0*/  @P0 IMAD R21, R15, R13, R24 ;  /* 0x0000000d0f150224 */ /* 0x000fe400078e0218 */
[----:B------:R-:W-:Y:S01]  /*53e0*/  IMAD R5, R3, R20, R12 ;  /* 0x0000001403057224 */ /* 0x000fe200078e020c */
[----:B------:R-:W-:Y:S01]  /*53f0*/  PRMT R3, R4, 0x7610, R3 ;  /* 0x0000761004037816 */ /* 0x000fe20000000003 */
[----:B------:R-:W-:-:S05]  /*5400*/  IMAD R0, R0, R31, R21 ;  /* 0x0000001f00007224 */ /* 0x000fca00078e0215 */
[----:B------:R-:W-:Y:S02]  /*5410*/  SEL R91, R5, R0, !P0 ;  /* 0x00000000055b7207 */ /* 0x000fe40004000000 */
[----:B------:R-:W-:-:S07]  /*5420*/  SEL R0, R0, R5, !P0 ;  /* 0x0000000500007207 */ /* 0x000fce0004000000 */
.L_x_159:
[----:B------:R-:W-:Y:S01]  /*5430*/  LOP3.LUT P0, RZ, R3, 0xff, RZ, 0xc0, !PT ;  /* 0x000000ff03ff7812 */ /* 0x000fe2000780c0ff */
[----:B------:R-:W-:-:S12]  /*5440*/  IMAD.MOV.U32 R90, RZ, RZ, R0 ;  /* 0x000000ffff5a7224 */ /* 0x000fd800078e0000 */
[----:B------:R-:W-:Y:S05]  /*5450*/  @P0 BRA `(.L_x_162) ;  /* 0xffffffb800a80947 */ /* 0x000fea000383ffff */
[----:B------:R-:W-:Y:S05]  /*5460*/  EXIT ;  /* 0x000000000000794d */ /* 0x000fea0003800000 */
.L_x_3:
[----:B0-----:R-:W-:Y:S01]  /*5470*/  ULDC.64 UR4, c[0x0][0x650] ;  /* 0x0001940000047ab9 */ /* 0x001fe20000000a00 */
        /* <DEDUP_REMOVED lines=25> */
.L_x_164:
[--C-:B------:R-:W-:Y:S01]  /*5610*/  SHF.R.U64 R12, R10, R14, R11.reuse ;  /* 0x0000000e0a0c7219 */ /* 0x100fe2000000120b */
[----:B------:R-:W0:Y:S01]  /*5620*/  LDC R22, c[0x0][0x618] ;  /* 0x00018600ff167b82 */ /* 0x000e220000000800 */
[----:B------:R-:W-:Y:S01]  /*5630*/  I2FP.F32.U32 R6, R4 ;  /* 0x0000000400067245 */ /* 0x000fe20000201000 */
[----:B------:R-:W-:Y:S01]  /*5640*/  ULDC UR4, c[0x0][0x150] ;  /* 0x0000540000047ab9 */ /* 0x000fe20000000800 */
[----:B------:R-:W-:Y:S02]  /*5650*/  SHF.R.U32.HI R5, RZ, R14, R11 ;  /* 0x0000000eff057219 */ /* 0x000fe4000001160b */
[----:B------:R-:W-:Y:S01]  /*5660*/  IADD3 R9, P0, RZ, -R12, RZ ;  /* 0x8000000cff097210 */ /* 0x000fe20007f1e0ff */
[----:B------:R-:W-:Y:S01]  /*5670*/  FMUL R11, R6, UR4 ;  /* 0x00000004060b7c20 */ /* 0x000fe20008400000 */
[----:B------:R-:W-:Y:S01]  /*5680*/  ULDC UR4, c[0x0][0x154] ;  /* 0x0000550000047ab9 */ /* 0x000fe20000000800 */
[----:B------:R-:W1:Y:S02]  /*5690*/  LDC.64 R24, c[0x0][0x640] ;  /* 0x00019000ff187b82 */ /* 0x000e640000000a00 */
[----:B------:R-:W-:-:S02]  /*56a0*/  IMAD.X R5, RZ, RZ, ~R5, P0 ;  /* 0x000000ffff057224 */ /* 0x000fc400000e0e05 */
[----:B------:R-:W2:Y:S01]  /*56b0*/  F2I.U32.TRUNC.NTZ R11, R11 ;  /* 0x0000000b000b7305 */ /* 0x000ea2000020f000 */
[----:B------:R-:W-:-:S03]  /*56c0*/  IMAD.WIDE.U32 R6, R9, R20, R16 ;  /* 0x0000001409067225 */ /* 0x000fc600078e0010 */
[----:B------:R-:W3:Y:S01]  /*56d0*/  LDC R13, c[0x0][0x144] ;  /* 0x00005100ff0d7b82 */ /* 0x000ee20000000800 */
[----:B------:R-:W-:-:S04]  /*56e0*/  IMAD R8, R5, R20, RZ ;  /* 0x0000001405087224 */ /* 0x000fc800078e02ff */
[----:B------:R-:W-:Y:S02]  /*56f0*/  IMAD R5, R9, R21, R8 ;  /* 0x0000001509057224 */ /* 0x000fe400078e0208 */
[----:B------:R-:W-:Y:S01]  /*5700*/  IMAD.MOV.U32 R8, RZ, RZ, -0x1 ;  /* 0xffffffffff087424 */ /* 0x000fe200078e00ff */
[----:B------:R-:W4:Y:S01]  /*5710*/  LDC R14, c[0x0][0x608] ;  /* 0x00018200ff0e7b82 */ /* 0x000f220000000800 */
[----:B------:R-:W-:Y:S01]  /*5720*/  IMAD.IADD R5, R7, 0x1, R5 ;  /* 0x0000000107057824 */ /* 0x000fe200078e0205 */
[----:B------:R-:W-:-:S04]  /*5730*/  I2FP.F32.U32 R7, R3 ;  /* 0x0000000300077245 */ /* 0x000fc80000201000 */
[-C--:B0-----:R-:W-:Y:S01]  /*5740*/  SHF.R.U64 R10, R6, R22.reuse, R5 ;  /* 0x00000016060a7219 */ /* 0x081fe20000001205 */
[----:B--2---:R-:W-:Y:S01]  /*5750*/  IMAD.MOV R6, RZ, RZ, -R11 ;  /* 0x000000ffff067224 */ /* 0x004fe200078e0a0b */
[----:B------:R-:W0:Y:S01]  /*5760*/  LDC R9, c[0x0][0x658] ;  /* 0x00019600ff097b82 */ /* 0x000e220000000800 */
[----:B-1----:R-:W-:Y:S01]  /*5770*/  ISETP.NE.U32.AND P0, PT, R24, RZ, PT ;  /* 0x000000ff1800720c */ /* 0x002fe20003f05070 */
[----:B------:R-:W-:Y:S01]  /*5780*/  FMUL R7, R7, UR4 ;  /* 0x0000000407077c20 */ /* 0x000fe20008400000 */
[----:B------:R-:W-:Y:S02]  /*5790*/  SHF.R.U32.HI R5, RZ, R22, R5 ;  /* 0x00000016ff057219 */ /* 0x000fe40000011605 */
[----:B------:R-:W-:-:S03]  /*57a0*/  ISETP.NE.AND.EX P0, PT, R25, RZ, PT, P0 ;  /* 0x000000ff1900720c */ /* 0x000fc60003f05300 */
[----:B------:R-:W1:Y:S01]  /*57b0*/  LDC R20, c[0x0][0x148] ;  /* 0x00005200ff147b82 */ /* 0x000e620000000800 */
[----:B---3--:R-:W-:Y:S02]  /*57c0*/  IMAD R23, R13, R6, R4 ;  /* 0x000000060d177224 */ /* 0x008fe400078e0204 */
[----:B------:R-:W-:-:S05]  /*57d0*/  IMAD.MOV.U32 R6, RZ, RZ, 0x1 ;  /* 0x00000001ff067424 */ /* 0x000fca00078e00ff */
[----:B------:R-:W2:Y:S01]  /*57e0*/  LDC R21, c[0x0][0x600] ;  /* 0x00018000ff157b82 */ /* 0x000ea20000000800 */
[-CC-:B----4-:R-:W-:Y:S02]  /*57f0*/  SHF.R.U64 R13, R10, R14.reuse, R5.reuse ;  /* 0x0000000e0a0d7219 */ /* 0x190fe40000001205 */
[----:B------:R-:W-:Y:S02]  /*5800*/  SHF.R.U32.HI R4, RZ, R14, R5 ;  /* 0x0000000eff047219 */ /* 0x000fe40000011605 */
[----:B------:R3:W4:Y:S03]  /*5810*/  F2I.U32.TRUNC.NTZ R14, R7 ;  /* 0x00000007000e7305 */ /* 0x000726000020f000 */
[----:B------:R-:W1:Y:S01]  /*5820*/  LDC R26, c[0x0][0x648] ;  /* 0x00019200ff1a7b82 */ /* 0x000e620000000800 */
[-C--:B0-----:R-:W-:Y:S02]  /*5830*/  SHF.R.U64 R15, R13, R9.reuse, R4 ;  /* 0x000000090d0f7219 */ /* 0x081fe40000001204 */
[----:B------:R-:W-:-:S02]  /*5840*/  SHF.L.U32 R8, R8, R9, RZ ;  /* 0x0000000908087219 */ /* 0x000fc400000006ff */
[-C--:B------:R-:W-:Y:S01]  /*5850*/  SHF.R.U32.HI R5, RZ, R9.reuse, R4 ;  /* 0x00000009ff057219 */ /* 0x080fe20000011604 */
[----:B------:R-:W-:Y:S01]  /*5860*/  IMAD.MOV.U32 R4, RZ, RZ, R15 ;  /* 0x000000ffff047224 */ /* 0x000fe200078e000f */
[----:B------:R-:W-:Y:S01]  /*5870*/  SHF.L.U32 R22, R6, R9, RZ ;  /* 0x0000000906167219 */ /* 0x000fe200000006ff */
[----:B------:R-:W0:Y:S01]  /*5880*/  LDC R27, c[0x0][0x638] ;  /* 0x00018e00ff1b7b82 */ /* 0x000e220000000800 */
[----:B------:R-:W-:-:S07]  /*5890*/  LOP3.LUT R28, RZ, R8, RZ, 0x33, !PT ;  /* 0x00000008ff1c7212 */ /* 0x000fce00078e33ff */
        /* <DEDUP_REMOVED lines=12> */
.L_x_165:
[----:B------:R-:W-:Y:S01]  /*5960*/  ISETP.NE.AND P0, PT, R2, 0x1, PT ;  /* 0x000000010200780c */ /* 0x000fe20003f05270 */
[----:B--2---:R-:W-:Y:S01]  /*5970*/  VIADD R7, R21, 0xffffffff ;  /* 0xffffffff15077836 */ /* 0x004fe20000000000 */
[----:B-1----:R-:W-:Y:S01]  /*5980*/  SHF.R.U64 R5, R4, R26, R5 ;  /* 0x0000001a04057219 */ /* 0x002fe20000001205 */
[----:B------:R-:W-:Y:S01]  /*5990*/  IMAD.MOV R14, RZ, RZ, -R14 ;  /* 0x000000ffff0e7224 */ /* 0x000fe200078e0a0e */
[----:B------:R-:W-:Y:S01]  /*59a0*/  LOP3.LUT R4, R13, R28, RZ, 0xc0, !PT ;  /* 0x0000001c0d047212 */ /* 0x000fe200078ec0ff */
[----:B------:R-:W-:Y:S01]  /*59b0*/  IMAD.MOV.U32 R8, RZ, RZ, R12 ;  /* 0x000000ffff087224 */ /* 0x000fe200078e000c */
[----:B------:R-:W-:Y:S01]  /*59c0*/  LOP3.LUT R10, R10, R7, RZ, 0xc0, !PT ;  /* 0x000000070a0a7212 */ /* 0x000fe200078ec0ff */
[----:B------:R-:W-:Y:S02]  /*59d0*/  IMAD.MOV R6, RZ, RZ, -R5 ;  /* 0x000000ffff067224 */ /* 0x000fe400078e0a05 */
[----:B------:R-:W-:-:S04]  /*59e0*/  IMAD R4, R22, R5, R4 ;  /* 0x0000000516047224 */ /* 0x000fc800078e0204 */
[----:B------:R-:W-:Y:S02]  /*59f0*/  @P0 IMAD R23, R20, R14, R3 ;  /* 0x0000000e14170224 */ /* 0x000fe400078e0203 */
[----:B0-----:R-:W-:Y:S02]  /*5a00*/  IMAD R3, R6, R27, R15 ;  /* 0x0000001b06037224 */ /* 0x001fe400078e020f */
[----:B------:R-:W-:Y:S02]  /*5a10*/  IMAD R7, R4, R29, R23 ;  /* 0x0000001d04077224 */ /* 0x000fe400078e0217 */
[----:B------:R-:W-:Y:S02]  /*5a20*/  IMAD R4, R3, R21, R10 ;  /* 0x0000001503047224 */ /* 0x000fe400078e020a */
[----:B------:R-:W-:-:S03]  /*5a30*/  IMAD.MOV.U32 R6, RZ, RZ, 0x1 ;  /* 0x00000001ff067424 */ /* 0x000fc600078e00ff */
[----:B------:R-:W-:Y:S02]  /*5a40*/  SEL R9, R4, R7, !P0 ;  /* 0x0000000704097207 */ /* 0x000fe40004000000 */
[----:B------:R-:W-:-:S07]  /*5a50*/  SEL R7, R7, R4, !P0 ;  /* 0x0000000407077207 */ /* 0x000fce0004000000 */
.L_x_163:
[----:B------:R-:W-:-:S08]  /*5a60*/  NOP ;  /* 0x0000000000007918 */ /* 0x000fd00000000000 */
[----:B------:R-:W0:-:S00]  /*5a70*/  USETMAXREG.DEALLOC.CTAPOOL 0x28 ;  /* 0x00000028000079c8 */ /* 0x000e0000080e0500 */
[----:B0-----:R-:W-:-:S13]  /*5a80*/  ISETP.NE.AND P0, PT, R0, RZ, PT ;  /* 0x000000ff0000720c */ /* 0x001fda0003f05270 */
[----:B------:R-:W-:Y:S05]  /*5a90*/  @P0 EXIT ;  /* 0x000000000000094d */ /* 0x000fea0003800000 */
[----:B------:R-:W-:Y:S01]  /*5aa0*/  LOP3.LUT P0, RZ, R6, 0xff, RZ, 0xc0, !PT ;  /* 0x000000ff06ff7812 */ /* 0x000fe2000780c0ff */
[----:B------:R-:W-:Y:S02]  /*5ab0*/  IMAD.MOV.U32 R0, RZ, RZ, 0x1 ;  /* 0x00000001ff007424 */ /* 0x000fe400078e00ff */
[----:B------:R-:W-:-:S10]  /*5ac0*/  IMAD.MOV.U32 R12, RZ, RZ, RZ ;  /* 0x000000ffff0c7224 */ /* 0x000fd400078e00ff */
[----:B------:R-:W-:Y:S05]  /*5ad0*/  @!P0 BRA `(.L_x_166) ;  /* 0x0000000c00288947 */ /* 0x000fea0003800000 */
[----:B------:R-:W0:Y:S01]  /*5ae0*/  LDC R0, c[0x0][0x28c] ;  /* 0x0000a300ff007b82 */ /* 0x000e220000000800 */
[----:B------:R-:W-:Y:S01]  /*5af0*/  ULDC UR5, c[0x0][0x600] ;  /* 0x0001800000057ab9 */ /* 0x000fe20000000800 */
[----:B------:R-:W-:Y:S01]  /*5b00*/  ULDC UR4, c[0x0][0xc] ;  /* 0x0000030000047ab9 */ /* 0x000fe20000000800 */
[----:B------:R-:W-:Y:S01]  /*5b10*/  UIADD3 UR16, UR5, -0x1, URZ ;  /* 0xffffffff05107890 */ /* 0x000fe2000fffe03f */
[C---:B------:R-:W-:Y:S01]  /*5b20*/  LOP3.LUT P2, RZ, R18.reuse, 0x7f, RZ, 0xc0, !PT ;  /* 0x0000007f12ff7812 */ /* 0x040fe2000784c0ff */
[----:B------:R-:W-:Y:S01]  /*5b30*/  ULDC UR6, c[0x0][0x658] ;  /* 0x0001960000067ab9 */ /* 0x000fe20000000800 */
[----:B------:R-:W-:Y:S01]  /*5b40*/  ULDC UR5, c[0x0][0x10] ;  /* 0x0000040000057ab9 */ /* 0x000fe20000000800 */
[----:B------:R-:W-:Y:S01]  /*5b50*/  UMOV UR7, 0xffffffff ;  /* 0xffffffff00077882 */ /* 0x000fe20000000000 */
[----:B------:R-:W-:Y:S01]  /*5b60*/  UMOV UR8, 0x1 ;  /* 0x0000000100087882 */ /* 0x000fe20000000000 */
[----:B------:R-:W-:Y:S01]  /*5b70*/  UIMAD.WIDE.U32 UR4, UR4, UR5, URZ ;  /* 0x00000005040472a5 */ /* 0x000fe2000f8e003f */
[----:B------:R-:W-:Y:S01]  /*5b80*/  LOP3.LUT P0, RZ, R18, 0x1f, RZ, 0xc0, !PT ;  /* 0x0000001f12ff7812 */ /* 0x000fe2000780c0ff */
[----:B------:R-:W-:Y:S01]  /*5b90*/  USHF.L.U32 UR7, UR7, UR6, URZ ;  /* 0x0000000607077299 */ /* 0x000fe2000800063f */
[----:B------:R-:W-:Y:S01]  /*5ba0*/  BSSY B0, `(.L_x_166) ;  /* 0x00000bd000007945 */ /* 0x000fe20003800000 */
[----:B------:R-:W-:Y:S01]  /*5bb0*/  USHF.L.U32 UR18, UR8, UR6, URZ ;  /* 0x0000000608127299 */ /* 0x000fe2000800063f */
[----:B------:R-:W-:Y:S01]  /*5bc0*/  IMAD.MOV.U32 R13, RZ, RZ, 0x1 ;  /* 0x00000001ff0d7424 */ /* 0x000fe200078e00ff */
[----:B------:R-:W-:Y:S01]  /*5bd0*/  LOP3.LUT R11, R19, 0x2, RZ, 0xfc, !PT ;  /* 0x00000002130b7812 */ /* 0x000fe200078efcff */
[----:B------:R-:W-:Y:S01]  /*5be0*/  ULDC UR6, c[0x0][0x14] ;  /* 0x0000050000067ab9 */ /* 0x000fe20000000800 */
[----:B------:R-:W-:Y:S01]  /*5bf0*/  PLOP3.LUT P0, PT, P0, P2, PT, 0x8a, 0x0 ;  /* 0x000000000000781c */ /* 0x000fe20000705172 */
[----:B------:R-:W-:Y:S01]  /*5c00*/  UIMAD.WIDE.U32 UR20, UR4, UR6, URZ ;  /* 0x00000006041472a5 */ /* 0x000fe2000f8e003f */
[----:B------:R-:W-:Y:S01]  /*5c10*/  IMAD.MOV.U32 R12, RZ, RZ, RZ ;  /* 0x000000ffff0c7224 */ /* 0x000fe200078e00ff */
[----:B------:R-:W-:-:S02]  /*5c20*/  UIMAD UR13, UR5, UR6, URZ ;  /* 0x00000006050d72a4 */ /* 0x000fc4000f8e023f */
[----:B------:R-:W-:Y:S01]  /*5c30*/  ULOP3.LUT UR17, URZ, UR7, URZ, 0x33, !UPT ;  /* 0x000000073f117292 */ /* 0x000fe2000f8e333f */
[----:B0-----:R-:W-:Y:S01]  /*5c40*/  VIADD R0, R0, 0x3f ;  /* 0x0000003f00007836 */ /* 0x001fe20000000000 */
[----:B------:R-:W-:Y:S01]  /*5c50*/  UIADD3 UR13, UR21, UR13, URZ ;  /* 0x0000000d150d7290 */ /* 0x000fe2000fffe03f */
[----:B------:R-:W-:-:S03]  /*5c60*/  ULDC.64 UR22, c[0x0][0x198] ;  /* 0x0000660000167ab9 */ /* 0x000fc60000000a00 */
[----:B------:R-:W-:-:S04]  /*5c70*/  SHF.R.S32.HI R3, RZ, 0x1f, R0 ;  /* 0x0000001fff037819 */ /* 0x000fc80000011400 */
[----:B------:R-:W-:Y:S01]  /*5c80*/  LEA.HI R3, R3, R0, RZ, 0x6 ;  /* 0x0000000003037211 */ /* 0x000fe200078f30ff */
[----:B------:R-:W-:-:S03]  /*5c90*/  IMAD.MOV.U32 R0, RZ, RZ, 0x1 ;  /* 0x00000001ff007424 */ /* 0x000fc600078e00ff */
[----:B------:R-:W-:-:S05]  /*5ca0*/  SHF.R.S32.HI R3, RZ, 0x6, R3 ;  /* 0x00000006ff037819 */ /* 0x000fca0000011403 */
[----:B------:R-:W-:-:S07]  /*5cb0*/  VIADD R10, R3, 0x1 ;  /* 0x00000001030a7836 */ /* 0x000fce0000000000 */
.L_x_178:
[----:B------:R-:W-:-:S03]  /*5cc0*/  UMOV UR4, 0xffffffff ;  /* 0xffffffff00047882 */ /* 0x000fc60000000000 */
[----:B------:R-:W-:Y:S05]  /*5cd0*/  BRA.DIV UR4, `(.L_x_167) ;  /* 0x0000000e046c7947 */ /* 0x000fea000b800000 */
[----:B------:R-:W-:-:S13]  /*5ce0*/  ELECT P6, URZ, PT ;  /* 0x00000000003f782f */ /* 0x000fda00038c0000 */
.L_x_188:
[----:B------:R-:W0:Y:S01]  /*5cf0*/  LDC R4, c[0x0][0x28c] ;  /* 0x0000a300ff047b82 */ /* 0x000e220000000800 */
[----:B------:R-:W-:Y:S01]  /*5d00*/  BSSY B1, `(.L_x_168) ;  /* 0x0000035000017945 */ /* 0x000fe20003800000 */
[----:B0-----:R-:W-:-:S13]  /*5d10*/  ISETP.LT.OR P6, PT, R4, 0x1, !P6 ;  /* 0x000000010400780c */ /* 0x001fda00077c1670 */
[----:B------:R-:W-:Y:S05]  /*5d20*/  @P6 BRA `(.L_x_169) ;  /* 0x0000000000c86947 */ /* 0x000fea0003800000 */
[----:B------:R-:W-:Y:S02]  /*5d30*/  IMAD.SHL.U32 R15, R9, 0x80, RZ ;  /* 0x00000080090f7824 */ /* 0x000fe400078e00ff */
[----:B------:R-:W-:Y:S02]  /*5d40*/  IMAD.SHL.U32 R18, R7, 0x80, RZ ;  /* 0x0000008007127824 */ /* 0x000fe400078e00ff */
[----:B------:R-:W-:Y:S02]  /*5d50*/  IMAD.MOV.U32 R20, RZ, RZ, RZ ;  /* 0x000000ffff147224 */ /* 0x000fe400078e00ff */
[----:B------:R-:W-:Y:S02]  /*5d60*/  IMAD.MOV.U32 R4, RZ, RZ, R10 ;  /* 0x000000ffff047224 */ /* 0x000fe400078e000a */
[----:B------:R-:W-:Y:S02]  /*5d70*/  IMAD.MOV.U32 R5, RZ, RZ, R0 ;  /* 0x000000ffff057224 */ /* 0x000fe400078e0000 */
[----:B------:R-:W-:-:S07]  /*5d80*/  IMAD.MOV.U32 R6, RZ, RZ, R12 ;  /* 0x000000ffff067224 */ /* 0x000fce00078e000c */
.L_x_173:
[----:B------:R-:W0:Y:S01]  /*5d90*/  S2R R14, SR_CgaCtaId ;  /* 0x00000000000e7919 */ /* 0x000e220000008800 */
[----:B------:R-:W-:Y:S01]  /*5da0*/  MOV R7, 0x400 ;  /* 0x0000040000077802 */ /* 0x000fe20000000f00 */
[----:B------:R-:W1:Y:S03]  /*5db0*/  @!P2 LDC R9, c[0x0][0x500] ;  /* 0x00014000ff09ab82 */ /* 0x000e660000000800 */
[----:B0-----:R-:W-:Y:S02]  /*5dc0*/  LEA R21, R14, R7, 0x18 ;  /* 0x000000070e157211 */ /* 0x001fe400078ec0ff */
[----:B------:R-:W-:-:S03]  /*5dd0*/  SHF.L.U32 R7, R5, 0x1f, RZ ;  /* 0x0000001f05077819 */ /* 0x000fc600000006ff */
[----:B------:R-:W-:-:S04]  /*5de0*/  IMAD R14, R6, 0x8, R21 ;  /* 0x00000008060e7824 */ /* 0x000fc800078e0215 */
[----:B------:R-:W0:Y:S02]  /*5df0*/  SYNCS.PHASECHK.TRANS64.TRYWAIT P1, [R14+URZ+0x18], R7 ;  /* 0x000018070e0075a7 */ /* 0x000e24000802017f */
[----:B01----:R-:W-:Y:S05]  /*5e00*/  @!P1 BRA `(.L_x_170) ;  /* 0x0000000c00409947 */ /* 0x003fea0003800000 */
.L_x_189:
[----:B0-----:R-:W-:Y:S01]  /*5e10*/  PRMT R7, R11, 0x9910, RZ ;  /* 0x000099100b077816 */ /* 0x001fe200000000ff */
[----:B------:R0:W-:Y:S03]  /*5e20*/  @!P2 SYNCS.ARRIVE.TRANS64 RZ, [R14+URZ], R9 ;  /* 0x000000090effa9a7 */ /* 0x0001e6000800003f */
[----:B------:R-:W-:-:S13]  /*5e30*/  ISETP.NE.AND P1, PT, R7, 0x2, PT ;  /* 0x000000020700780c */ /* 0x000fda0003f25270 */
[----:B0-----:R-:W-:Y:S05]  /*5e40*/  @P1 BRA `(.L_x_171) ;  /* 0x0000000000041947 */ /* 0x001fea0003800000 */
[----:B------:R-:W-:Y:S01]  /*5e50*/  BPT.TRAP 0x1 ;  /* 0x000000040000795c */ /* 0x000fe20000300000 */
.L_x_171:
[----:B------:R-:W-:Y:S05]  /*5e60*/  @P0 BRA `(.L_x_172) ;  /* 0x0000000000040947 */ /* 0x000fea0003800000 */
[----:B------:R-:W-:Y:S01]  /*5e70*/  BPT.TRAP 0x1 ;  /* 0x000000040000795c */ /* 0x000fe20000300000 */
.L_x_172:
[----:B------:R-:W-:Y:S01]  /*5e80*/  IMAD R21, R6, 0x2000, R21 ;  /* 0x0000200006157824 */ /* 0x000fe200078e0215 */
[----:B------:R-:W-:Y:S01]  /*5e90*/  R2UR UR9, R14 ;  /* 0x000000000e0972ca */ /* 0x000fe200000e0000 */
[----:B------:R-:W-:Y:S01]  /*5ea0*/  VIADD R4, R4, 0xffffffff ;  /* 0xffffffff04047836 */ /* 0x000fe20000000000 */
[----:B------:R-:W-:Y:S01]  /*5eb0*/  UIADD3 UR4, UP0, UR22, 0xf0, URZ ;  /* 0x000000f016047890 */ /* 0x000fe2000ff1e03f */
[----:B------:R-:W-:Y:S01]  /*5ec0*/  R2UR UR11, R18 ;  /* 0x00000000120b72ca */ /* 0x000fe200000e0000 */
[----:B------:R-:W-:Y:S01]  /*5ed0*/  UIADD3 UR24, UP1, UR22, 0x1f0, URZ ;  /* 0x000001f016187890 */ /* 0x000fe2000ff3e03f */
[----:B------:R-:W-:Y:S01]  /*5ee0*/  R2UR UR8, R21 ;  /* 0x00000000150872ca */ /* 0x000fe200000e0000 */
[----:B------:R-:W-:Y:S01]  /*5ef0*/  UIADD3.X UR5, URZ, UR23, URZ, UP0, !UPT ;  /* 0x000000173f057290 */ /* 0x000fe200087fe43f */
[----:B------:R-:W-:Y:S01]  /*5f00*/  R2UR UR10, R20 ;  /* 0x00000000140a72ca */ /* 0x000fe200000e0000 */
[----:B------:R-:W-:Y:S01]  /*5f10*/  VIADD R6, R6, 0x1 ;  /* 0x0000000106067836 */ /* 0x000fe20000000000 */
[----:B------:R-:W-:Y:S01]  /*5f20*/  R2UR UR12, R8 ;  /* 0x00000000080c72ca */ /* 0x000fe200000e0000 */
[----:B------:R-:W-:Y:S01]  /*5f30*/  UIADD3.X UR25, URZ, UR23, URZ, UP1, !UPT ;  /* 0x000000173f197290 */ /* 0x000fe20008ffe43f */
[----:B------:R-:W-:Y:S01]  /*5f40*/  R2UR UR19, R15 ;  /* 0x000000000f1372ca */ /* 0x000fe200000e0000 */
[----:B------:R-:W-:Y:S01]  /*5f50*/  UMOV UR6, 0x0 ;  /* 0x0000000000067882 */ /* 0x000fe20000000000 */
[----:B------:R-:W-:Y:S01]  /*5f60*/  ISETP.GT.AND P3, PT, R4, 0x1, PT ;  /* 0x000000010400780c */ /* 0x000fe20003f64270 */
[----:B------:R-:W-:Y:S01]  /*5f70*/  UMOV UR7, 0x10000000 ;  /* 0x1000000000077882 */ /* 0x000fe20000000000 */
[----:B------:R-:W-:Y:S01]  /*5f80*/  ISETP.NE.AND P1, PT, R6, 0x3, PT ;  /* 0x000000030600780c */ /* 0x000fe20003f25270 */
[----:B------:R-:W-:-:S02]  /*5f90*/  VIADD R20, R20, 0x40 ;  /* 0x0000004014147836 */ /* 0x000fc40000000000 */
[----:B------:R-:W-:Y:S01]  /*5fa0*/  UIADD3 UR14, UR8, 0x100, URZ ;  /* 0x00000100080e7890 */ /* 0x000fe2000fffe03f */
[----:B------:R-:W-:Y:S01]  /*5fb0*/  SEL R14, RZ, 0x1, P1 ;  /* 0x00000001ff0e7807 */ /* 0x000fe20000800000 */
[----:B------:R-:W-:Y:S01]  /*5fc0*/  UIADD3 UR15, UR8, 0x6100, URZ ;  /* 0x00006100080f7890 */ /* 0x000fe2000fffe03f */
[----:B------:R-:W-:Y:S02]  /*5fd0*/  SEL R6, R6, RZ, P1 ;  /* 0x000000ff06067207 */ /* 0x000fe40000800000 */
[----:B------:R-:W-:Y:S02]  /*5fe0*/  LOP3.LUT R5, R5, R14, RZ, 0x3c, !PT ;  /* 0x0000000e05057212 */ /* 0x000fe400078e3cff */
[----:B------:R-:W-:Y:S02]  /*5ff0*/  UMOV UR8, UR14 ;  /* 0x0000000e00087c82 */ /* 0x000fe40008000000 */
[----:B------:R0:W-:Y:S02]  /*6000*/  UTMALDG.3D [UR8], [UR4], desc[UR6] ;  /* 0x00000608040075b4 */ /* 0x0001e40008011000 */
[----:B0-----:R-:W-:Y:S01]  /*6010*/  UMOV UR8, UR15 ;  /* 0x0000000f00087c82 */ /* 0x001fe20008000000 */
[----:B------:R-:W-:-:S02]  /*6020*/  UMOV UR11, UR19 ;  /* 0x00000013000b7c82 */ /* 0x000fc40008000000 */
[----:B------:R0:W-:Y:S02]  /*6030*/  UTMALDG.3D [UR8], [UR24], desc[UR6] ;  /* 0x00000608180075b4 */ /* 0x0001e40008011000 */
[----:B0-----:R-:W-:Y:S05]  /*6040*/  @P3 BRA `(.L_x_173) ;  /* 0xfffffffc00503947 */ /* 0x001fea000383ffff */
.L_x_169:
[----:B------:R-:W-:Y:S05]  /*6050*/  BSYNC B1 ;  /* 0x0000000000017941 */ /* 0x000fea0003800000 */
.L_x_168:
[----:B------:R-:W-:Y:S01]  /*6060*/  LOP3.LUT P3, RZ, R13, 0xff, RZ, 0xc0, !PT ;  /* 0x000000ff0dff7812 */ /* 0x000fe2000786c0ff */
[----:B------:R-:W-:Y:S01]  /*6070*/  IMAD.IADD R12, R3, 0x1, R12 ;  /* 0x00000001030c7824 */ /* 0x000fe200078e020c */
[----:B------:R-:W-:Y:S01]  /*6080*/  IADD3 R16, P4, R16, UR20, RZ ;  /* 0x0000001410107c10 */ /* 0x000fe2000ff9e0ff */
[----:B------:R-:W-:Y:S01]  /*6090*/  ULDC.64 UR4, c[0x0][0x650] ;  /* 0x0001940000047ab9 */ /* 0x000fe20000000a00 */
[----:B------:R-:W-:Y:S01]  /*60a0*/  BSSY B1, `(.L_x_174) ;  /* 0x000006a000017945 */ /* 0x000fe20003800000 */
[----:B------:R-:W-:Y:S01]  /*60b0*/  IMAD.MOV.U32 R9, RZ, RZ, -0x1 ;  /* 0xffffffffff097424 */ /* 0x000fe200078e00ff */
[----:B------:R-:W-:Y:S01]  /*60c0*/  ISETP.GT.U32.AND P1, PT, R12, 0x2, PT ;  /* 0x000000020c00780c */ /* 0x000fe20003f24070 */
[----:B------:R-:W-:Y:S01]  /*60d0*/  IMAD.MOV.U32 R8, RZ, RZ, -0x1 ;  /* 0xffffffffff087424 */ /* 0x000fe200078e00ff */
[----:B------:R-:W-:Y:S02]  /*60e0*/  IADD3.X R17, R17, UR13, RZ, P4, !PT ;  /* 0x0000000d11117c10 */ /* 0x000fe4000a7fe4ff */
[----:B------:R-:W-:-:S02]  /*60f0*/  ISETP.LT.U32.AND P1, PT, R3, 0x3, P1 ;  /* 0x000000030300780c */ /* 0x000fc40000f21070 */
[----:B------:R-:W-:Y:S01]  /*6100*/  PRMT R13, RZ, 0x7610, R13 ;  /* 0x00007610ff0d7816 */ /* 0x000fe2000000000d */
[----:B------:R-:W0:Y:S01]  /*6110*/  @P3 S2R R5, SR_CgaCtaId ;  /* 0x0000000000053919 */ /* 0x000e220000008800 */
[----:B------:R-:W-:-:S04]  /*6120*/  @P3 MOV R4, 0x400 ;  /* 0x0000040000043802 */ /* 0x000fc80000000f00 */
[----:B0-----:R-:W-:Y:S01]  /*6130*/  @P3 LEA R6, R5, R4, 0x18 ;  /* 0x0000000405063211 */ /* 0x001fe200078ec0ff */
[----:B------:R-:W-:-:S03]  /*6140*/  IMAD.WIDE.U32 R4, R12, -0x55555555, RZ ;  /* 0xaaaaaaab0c047825 */ /* 0x000fc600078e00ff */
[----:B------:R0:W-:Y:S01]  /*6150*/  @P3 SYNCS.ARRIVE.TRANS64.A1T0 RZ, [R6+URZ+0x48], RZ ;  /* 0x000048ff06ff39a7 */ /* 0x0001e2000810003f */
[----:B------:R-:W-:Y:S02]  /*6160*/  ISETP.GE.U32.AND P3, PT, R3, 0x3, PT ;  /* 0x000000030300780c */ /* 0x000fe40003f66070 */
[----:B------:R-:W-:Y:S02]  /*6170*/  SHF.R.U32.HI R7, RZ, 0x1, R5 ;  /* 0x00000001ff077819 */ /* 0x000fe40000011605 */
[----:B------:R-:W-:Y:S02]  /*6180*/  SEL R5, RZ, 0x1, !P1 ;  /* 0x00000001ff057807 */ /* 0x000fe40004800000 */
[----:B------:R-:W-:Y:S01]  /*6190*/  ISETP.GE.U32.AND P1, PT, R16, UR4, PT ;  /* 0x0000000410007c0c */ /* 0x000fe2000bf26070 */
[----:B------:R-:W-:Y:S01]  /*61a0*/  IMAD R12, R7, -0x3, R12 ;  /* 0xfffffffd070c7824 */ /* 0x000fe200078e020c */
[----:B------:R-:W-:Y:S02]  /*61b0*/  LOP3.LUT R0, R0, R5, RZ, 0x3c, !PT ;  /* 0x0000000500007212 */ /* 0x000fe400078e3cff */
[----:B------:R-:W-:-:S02]  /*61c0*/  ISETP.GE.U32.AND.EX P1, PT, R17, UR5, PT, P1 ;  /* 0x0000000511007c0c */ /* 0x000fc4000bf26110 */
[----:B------:R-:W-:Y:S02]  /*61d0*/  PRMT R4, RZ, 0x7610, R4 ;  /* 0x00007610ff047816 */ /* 0x000fe40000000004 */
[----:B------:R-:W-:Y:S01]  /*61e0*/  @P3 LOP3.LUT R0, R0, 0x1, R7, 0x78, !PT ;  /* 0x0000000100003812 */ /* 0x000fe200078e7807 */
[----:B------:R-:W-:-:S08]  /*61f0*/  IMAD.MOV.U32 R7, RZ, RZ, -0x1 ;  /* 0xffffffffff077424 */ /* 0x000fd000078e00ff */
[----:B0-----:R-:W-:Y:S05]  /*6200*/  @P1 BRA `(.L_x_175) ;  /* 0x00000004004c1947 */ /* 0x001fea0003800000 */
[----:B------:R-:W-:Y:S01]  /*6210*/  ULDC.64 UR4, c[0x0][0x628] ;  /* 0x00018a0000047ab9 */ /* 0x000fe20000000a00 */
[----:B------:R-:W0:Y:S01]  /*6220*/  S2R R15, SR_CTAID.X ;  /* 0x00000000000f7919 */ /* 0x000e220000002500 */
[----:B------:R-:W-:Y:S01]  /*6230*/  ISETP.NE.U32.AND P1, PT, RZ, UR4, PT ;  /* 0x00000004ff007c0c */ /* 0x000fe2000bf25070 */
[----:B------:R-:W-:Y:S01]  /*6240*/  ULDC UR7, c[0x0][0x630] ;  /* 0x00018c0000077ab9 */ /* 0x000fe20000000800 */
[----:B------:R-:W-:Y:S01]  /*6250*/  IMAD.MOV.U32 R4, RZ, RZ, R16 ;  /* 0x000000ffff047224 */ /* 0x000fe200078e0010 */
[----:B------:R-:W1:Y:S01]  /*6260*/  S2R R14, SR_CTAID.Y ;  /* 0x00000000000e7919 */ /* 0x000e620000002600 */
[----:B------:R-:W-:Y:S01]  /*6270*/  ISETP.NE.AND.EX P1, PT, RZ, UR5, PT, P1 ;  /* 0x00000005ff007c0c */ /* 0x000fe2000bf25310 */
[----:B------:R-:W-:-:S12]  /*6280*/  IMAD.MOV.U32 R5, RZ, RZ, R17 ;  /* 0x000000ffff057224 */ /* 0x000fd800078e0011 */
[----:B------:R-:W-:Y:S05]  /*6290*/  @!P1 BRA `(.L_x_176) ;  /* 0x0000000000289947 */ /* 0x000fea0003800000 */
[----:B------:R-:W-:Y:S02]  /*62a0*/  ULDC UR6, c[0x0][0x634] ;  /* 0x00018d0000067ab9 */ /* 0x000fe40000000800 */
[----:B------:R-:W-:-:S05]  /*62b0*/  IADD3 R9, P1, R16, UR6, RZ ;  /* 0x0000000610097c10 */ /* 0x000fca000ff3e0ff */
[----:B------:R-:W-:-:S04]  /*62c0*/  IMAD.X R21, RZ, RZ, R17, P1 ;  /* 0x000000ffff157224 */ /* 0x000fc800008e0611 */
[----:B------:R-:W-:-:S04]  /*62d0*/  IMAD.WIDE.U32 R6, R21, UR4, RZ ;  /* 0x0000000415067c25 */ /* 0x000fc8000f8e00ff */
[----:B------:R-:W-:-:S04]  /*62e0*/  IMAD.WIDE.U32 R6, P1, R9, UR5, R6 ;  /* 0x0000000509067c25 */ /* 0x000fc8000f820006 */
[----:B------:R-:W-:-:S04]  /*62f0*/  IMAD.WIDE.U32 R8, R9, UR4, RZ ;  /* 0x0000000409087c25 */ /* 0x000fc8000f8e00ff */
[----:B------:R-:W-:Y:S01]  /*6300*/  IMAD.X R5, RZ, RZ, RZ, P1 ;  /* 0x000000ffff057224 */ /* 0x000fe200008e06ff */
[----:B------:R-:W-:Y:S01]  /*6310*/  IADD3 RZ, P1, R9, R6, RZ ;  /* 0x0000000609ff7210 */ /* 0x000fe20007f3e0ff */
[----:B------:R-:W-:-:S04]  /*6320*/  IMAD.MOV.U32 R4, RZ, RZ, R7 ;  /* 0x000000ffff047224 */ /* 0x000fc800078e0007 */
[----:B------:R-:W-:-:S08]  /*6330*/  IMAD.WIDE.U32.X R4, R21, UR5, R4, P1 ;  /* 0x0000000515047c25 */ /* 0x000fd000088e0404 */
.L_x_176:
[--C-:B------:R-:W-:Y:S01]  /*6340*/  SHF.R.U64 R8, R4, UR7, R5.reuse ;  /* 0x0000000704087c19 */ /* 0x100fe20008001205 */
[----:B------:R-:W-:Y:S01]  /*6350*/  ULDC.64 UR4, c[0x0][0x620] ;  /* 0x0001880000047ab9 */ /* 0x000fe20000000a00 */
[----:B------:R-:W-:Y:S01]  /*6360*/  SHF.R.U32.HI R4, RZ, UR7, R5 ;  /* 0x00000007ff047c19 */ /* 0x000fe20008011605 */
[----:B------:R-:W2:Y:S01]  /*6370*/  LDC R24, c[0x0][0x144] ;  /* 0x00005100ff187b82 */ /* 0x000ea20000000800 */
[----:B------:R-:W-:Y:S01]  /*6380*/  IADD3 R7, P1, RZ, -R8, RZ ;  /* 0x80000008ff077210 */ /* 0x000fe20007f3e0ff */
[----:B------:R-:W-:Y:S01]  /*6390*/  ULDC.64 UR8, c[0x0][0x640] ;  /* 0x0001900000087ab9 */ /* 0x000fe20000000a00 */
[----:B0-----:R-:W-:Y:S01]  /*63a0*/  I2FP.F32.U32 R9, R15 ;  /* 0x0000000f00097245 */ /* 0x001fe20000201000 */
[----:B------:R-:W-:Y:S02]  /*63b0*/  ULDC UR6, c[0x0][0x608] ;  /* 0x0001820000067ab9 */ /* 0x000fe40000000800 */
[----:B------:R-:W-:Y:S01]  /*63c0*/  IMAD.X R4, RZ, RZ, ~R4, P1 ;  /* 0x000000ffff047224 */ /* 0x000fe200008e0e04 */
[----:B------:R-:W-:Y:S01]  /*63d0*/  ISETP.NE.U32.AND P1, PT, RZ, UR8, PT ;  /* 0x00000008ff007c0c */ /* 0x000fe2000bf25070 */
[----:B------:R-:W0:Y:S02]  /*63e0*/  LDC R21, c[0x0][0x148] ;  /* 0x00005200ff157b82 */ /* 0x000e240000000800 */
[----:B------:R-:W-:Y:S01]  /*63f0*/  IMAD R6, R4, UR4, RZ ;  /* 0x0000000404067c24 */ /* 0x000fe2000f8e02ff */
[----:B------:R-:W-:Y:S01]  /*6400*/  ISETP.NE.AND.EX P1, PT, RZ, UR9, PT, P1 ;  /* 0x00000009ff007c0c */ /* 0x000fe2000bf25310 */
[----:B------:R-:W-:Y:S01]  /*6410*/  IMAD.WIDE.U32 R4, R7, UR4, R16 ;  /* 0x0000000407047c25 */ /* 0x000fe2000f8e0010 */
[----:B------:R-:W-:-:S03]  /*6420*/  ULDC UR4, c[0x0][0x150] ;  /* 0x0000540000047ab9 */ /* 0x000fc60000000800 */
[----:B------:R-:W-:Y:S02]  /*6430*/  IMAD R7, R7, UR5, R6 ;  /* 0x0000000507077c24 */ /* 0x000fe4000f8e0206 */
[----:B------:R-:W-:Y:S01]  /*6440*/  FMUL R6, R9, UR4 ;  /* 0x0000000409067c20 */ /* 0x000fe20008400000 */
[----:B------:R-:W-:Y:S01]  /*6450*/  ULDC UR4, c[0x0][0x618] ;  /* 0x0001860000047ab9 */ /* 0x000fe20000000800 */
[----:B------:R-:W-:Y:S01]  /*6460*/  ULDC UR5, c[0x0][0x154] ;  /* 0x0000550000057ab9 */ /* 0x000fe20000000800 */
[----:B------:R-:W-:-:S03]  /*6470*/  IMAD.IADD R5, R5, 0x1, R7 ;  /* 0x0000000105057824 */ /* 0x000fc600078e0207 */
[----:B------:R-:W3:Y:S02]  /*6480*/  F2I.U32.TRUNC.NTZ R6, R6 ;  /* 0x0000000600067305 */ /* 0x000ee4000020f000 */
[----:B------:R-:W-:Y:S02]  /*6490*/  SHF.R.U64 R9, R4, UR4, R5 ;  /* 0x0000000404097c19 */ /* 0x000fe40008001205 */
[----:B-1----:R-:W-:-:S05]  /*64a0*/  I2FP.F32.U32 R4, R14 ;  /* 0x0000000e00047245 */ /* 0x002fca0000201000 */
[----:B------:R-:W-:Y:S01]  /*64b0*/  FMUL R22, R4, UR5 ;  /* 0x0000000504167c20 */ /* 0x000fe20008400000 */
[----:B------:R-:W-:Y:S01]  /*64c0*/  SHF.R.U32.HI R4, RZ, UR4, R5 ;  /* 0x00000004ff047c19 */ /* 0x000fe20008011605 */
[----:B------:R-:W-:-:S03]  /*64d0*/  ULDC UR4, c[0x0][0x658] ;  /* 0x0001960000047ab9 */ /* 0x000fc60000000800 */
[--C-:B------:R-:W-:Y:S01]  /*64e0*/  SHF.R.U64 R20, R9, UR6, R4.reuse ;  /* 0x0000000609147c19 */ /* 0x100fe20008001204 */
[----:B------:R-:W1:Y:S01]  /*64f0*/  F2I.U32.TRUNC.NTZ R22, R22 ;  /* 0x0000001600167305 */ /* 0x000e62000020f000 */
[----:B------:R-:W-:Y:S01]  /*6500*/  SHF.R.U32.HI R5, RZ, UR6, R4 ;  /* 0x00000006ff057c19 */ /* 0x000fe20008011604 */
[----:B---3--:R-:W-:-:S03]  /*6510*/  IMAD.MOV R6, RZ, RZ, -R6 ;  /* 0x000000ffff067224 */ /* 0x008fc600078e0a06 */
[----:B------:R-:W-:Y:S01]  /*6520*/  SHF.R.U64 R18, R20, UR4, R5 ;  /* 0x0000000414127c19 */ /* 0x000fe20008001205 */
[----:B--2---:R-:W-:Y:S01]  /*6530*/  IMAD R15, R24, R6, R15 ;  /* 0x00000006180f7224 */ /* 0x004fe200078e020f */
[----:B------:R-:W-:-:S03]  /*6540*/  SHF.R.U32.HI R23, RZ, UR4, R5 ;  /* 0x00000004ff177c19 */ /* 0x000fc60008011605 */
[----:B------:R-:W-:Y:S02]  /*6550*/  IMAD.MOV.U32 R4, RZ, RZ, R18 ;  /* 0x000000ffff047224 */ /* 0x000fe400078e0012 */
[----:B------:R-:W-:Y:S01]  /*6560*/  IMAD.MOV.U32 R5, RZ, RZ, R23 ;  /* 0x000000ffff057224 */ /* 0x000fe200078e0017 */
[----:B-1----:R-:W-:Y:S06]  /*6570*/  @!P1 BRA `(.L_x_177) ;  /* 0x0000000000289947 */ /* 0x002fec0003800000 */
[----:B------:R-:W-:Y:S02]  /*6580*/  ULDC UR4, c[0x0][0x64c] ;  /* 0x0001930000047ab9 */ /* 0x000fe40000000800 */
[----:B------:R-:W-:-:S05]  /*6590*/  IADD3 R5, P1, R18, UR4, RZ ;  /* 0x0000000412057c10 */ /* 0x000fca000ff3e0ff */
[----:B------:R-:W-:-:S04]  /*65a0*/  IMAD.X R23, RZ, RZ, R23, P1 ;  /* 0x000000ffff177224 */ /* 0x000fc800008e0617 */
[----:B------:R-:W-:-:S04]  /*65b0*/  IMAD.WIDE.U32 R6, R23, UR8, RZ ;  /* 0x0000000817067c25 */ /* 0x000fc8000f8e00ff */
[----:B------:R-:W-:-:S04]  /*65c0*/  IMAD.WIDE.U32 R6, P1, R5, UR9, R6 ;  /* 0x0000000905067c25 */ /* 0x000fc8000f820006 */
[----:B------:R-:W-:-:S04]  /*65d0*/  IMAD.WIDE.U32 R4, R5, UR8, RZ ;  /* 0x0000000805047c25 */ /* 0x000fc8000f8e00ff */
[----:B------:R-:W-:Y:S01]  /*65e0*/  IMAD.MOV.U32 R4, RZ, RZ, R7 ;  /* 0x000000ffff047224 */ /* 0x000fe200078e0007 */
[----:B------:R-:W-:Y:S01]  /*65f0*/  IADD3 RZ, P3, R5, R6, RZ ;  /* 0x0000000605ff7210 */ /* 0x000fe20007f7e0ff */
[----:B------:R-:W-:-:S04]  /*6600*/  IMAD.X R5, RZ, RZ, RZ, P1 ;  /* 0x000000ffff057224 */ /* 0x000fc800008e06ff */
[----:B------:R-:W-:-:S08]  /*6610*/  IMAD.WIDE.U32.X R4, R23, UR9, R4, P3 ;  /* 0x0000000917047c25 */ /* 0x000fd000098e0404 */
.L_x_177:
[----:B------:R-:W-:Y:S01]  /*6620*/  ISETP.NE.AND P1, PT, R2, 0x1, PT ;  /* 0x000000010200780c */ /* 0x000fe20003f25270 */
[----:B------:R-:W-:Y:S01]  /*6630*/  ULDC UR4, c[0x0][0x648] ;  /* 0x0001920000047ab9 */ /* 0x000fe20000000800 */
[----:B------:R-:W-:Y:S01]  /*6640*/  LOP3.LUT R20, R20, UR17, RZ, 0xc0, !PT ;  /* 0x0000001114147c12 */ /* 0x000fe2000f8ec0ff */
[----:B------:R-:W-:Y:S01]  /*6650*/  IMAD.MOV R22, RZ, RZ, -R22 ;  /* 0x000000ffff167224 */ /* 0x000fe200078e0a16 */
[----:B------:R-:W-:Y:S01]  /*6660*/  SHF.R.U64 R5, R4, UR4, R5 ;  /* 0x0000000404057c19 */ /* 0x000fe20008001205 */
[----:B------:R-:W-:Y:S01]  /*6670*/  ULDC UR4, c[0x0][0x638] ;  /* 0x00018e0000047ab9 */ /* 0x000fe20000000800 */
[----:B------:R-:W-:Y:S01]  /*6680*/  LOP3.LUT R9, R9, UR16, RZ, 0xc0, !PT ;  /* 0x0000001009097c12 */ /* 0x000fe2000f8ec0ff */
[----:B------:R-:W-:Y:S01]  /*6690*/  ULDC UR5, c[0x0][0x610] ;  /* 0x0001840000057ab9 */ /* 0x000fe20000000800 */
[----:B------:R-:W-:Y:S02]  /*66a0*/  IMAD.MOV.U32 R4, RZ, RZ, 0x1 ;  /* 0x00000001ff047424 */ /* 0x000fe400078e00ff */
[----:B------:R-:W-:-:S02]  /*66b0*/  IMAD.MOV R7, RZ, RZ, -R5 ;  /* 0x000000ffff077224 */ /* 0x000fc400078e0a05 */
[----:B------:R-:W-:Y:S02]  /*66c0*/  IMAD R20, R5, UR18, R20 ;  /* 0x0000001205147c24 */ /* 0x000fe4000f8e0214 */
[----:B0-----:R-:W-:Y:S02]  /*66d0*/  @P1 IMAD R15, R21, R22, R14 ;  /* 0x00000016150f1224 */ /* 0x001fe400078e020e */
[----:B------:R-:W-:Y:S01]  /*66e0*/  IMAD R18, R7, UR4, R18 ;  /* 0x0000000407127c24 */ /* 0x000fe2000f8e0212 */
[----:B------:R-:W-:Y:S01]  /*66f0*/  ULDC UR4, c[0x0][0x600] ;  /* 0x0001800000047ab9 */ /* 0x000fe20000000800 */
[----:B------:R-:W-:Y:S02]  /*6700*/  IMAD R15, R20, UR5, R15 ;  /* 0x00000005140f7c24 */ /* 0x000fe4000f8e020f */
[----:B------:R-:W-:-:S05]  /*6710*/  IMAD R18, R18, UR4, R9 ;  /* 0x0000000412127c24 */ /* 0x000fca000f8e0209 */
[----:B------:R-:W-:Y:S02]  /*6720*/  SEL R9, R18, R15, !P1 ;  /* 0x0000000f12097207 */ /* 0x000fe40004800000 */
[----:B------:R-:W-:-:S07]  /*6730*/  SEL R7, R15, R18, !P1 ;  /* 0x000000120f077207 */ /* 0x000fce0004800000 */
.L_x_175:
[----:B------:R-:W-:Y:S05]  /*6740*/  BSYNC B1 ;  /* 0x0000000000017941 */ /* 0x000fea0003800000 */
.L_x_174:
[----:B------:R-:W-:-:S13]  /*6750*/  LOP3.LUT P1, RZ, R4, 0xff, RZ, 0xc0, !PT ;  /* 0x000000ff04ff7812 */ /* 0x000fda000782c0ff */
[----:B------:R-:W-:Y:S05]  /*6760*/  @P1 BRA `(.L_x_178) ;  /* 0xfffffff400541947 */ /* 0x000fea000383ffff */
[----:B------:R-:W-:Y:S05]  /*6770*/  BSYNC B0 ;  /* 0x0000000000007941 */ /* 0x000fea0003800000 */
.L_x_166:
[----:B------:R-:W-:-:S03]  /*6780*/  UMOV UR4, 0xffffffff ;  /* 0xffffffff00047882 */ /* 0x000fc60000000000 */
[----:B------:R-:W-:Y:S05]  /*6790*/  BRA.DIV UR4, `(.L_x_179) ;  /* 0x0000000204f07947 */ /* 0x000fea000b800000 */
[----:B------:R-:W-:-:S13]  /*67a0*/  ELECT P6, URZ, PT ;  /* 0x00000000003f782f */ /* 0x000fda00038c0000 */
.L_x_192:
[----:B------:R-:W-:Y:S04]  /*67b0*/  BSSY B0, `(.L_x_180) ;  /* 0x0000022000007945 */ /* 0x000fe80003800000 */
[----:B------:R-:W-:Y:S05]  /*67c0*/  @!P6 BRA `(.L_x_181) ;  /* 0x000000000080e947 */ /* 0x000fea0003800000 */
[----:B------:R-:W-:-:S04]  /*67d0*/  LOP3.LUT R19, R19, 0x2, RZ, 0xfc, !PT ;  /* 0x0000000213137812 */ /* 0x000fc800078efcff */
[----:B------:R-:W-:-:S13]  /*67e0*/  ISETP.NE.AND P0, PT, R19, 0x3, PT ;  /* 0x000000031300780c */ /* 0x000fda0003f05270 */
[----:B------:R-:W-:Y:S05]  /*67f0*/  @!P0 BRA `(.L_x_182) ;  /* 0x0000000000048947 */ /* 0x000fea0003800000 */
[----:B------:R-:W-:Y:S01]  /*6800*/  BPT.TRAP 0x1 ;  /* 0x000000040000795c */ /* 0x000fe20000300000 */
.L_x_182:
[----:B------:R-:W0:Y:S01]  /*6810*/  S2R R3, SR_CgaCtaId ;  /* 0x0000000000037919 */ /* 0x000e220000008800 */
[----:B------:R-:W-:-:S04]  /*6820*/  MOV R2, 0x400 ;  /* 0x0000040000027802 */ /* 0x000fc80000000f00 */
[----:B0-----:R-:W-:Y:S02]  /*6830*/  LEA R3, R3, R2, 0x18 ;  /* 0x0000000203037211 */ /* 0x001fe400078ec0ff */
[----:B------:R-:W-:-:S03]  /*6840*/  SHF.L.U32 R2, R0, 0x1f, RZ ;  /* 0x0000001f00027819 */ /* 0x000fc600000006ff */
[----:B------:R-:W-:-:S04]  /*6850*/  VIADD R3, R3, 0x18 ;  /* 0x0000001803037836 */ /* 0x000fc80000000000 */
[C---:B------:R-:W-:Y:S02]  /*6860*/  IMAD R7, R12.reuse, 0x8, R3 ;  /* 0x000000080c077824 */ /* 0x040fe400078e0203 */
[----:B------:R-:W-:Y:S02]  /*6870*/  VIADD R12, R12, 0x1 ;  /* 0x000000010c0c7836 */ /* 0x000fe40000000000 */
[----:B------:R-:W0:Y:S03]  /*6880*/  SYNCS.PHASECHK.TRANS64.TRYWAIT P0, [R7+URZ], R2 ;  /* 0x00000002070075a7 */ /* 0x000e26000800017f */
[----:B------:R-:W-:-:S04]  /*6890*/  ISETP.NE.AND P1, PT, R12, 0x3, PT ;  /* 0x000000030c00780c */ /* 0x000fc80003f25270 */
[----:B------:R-:W-:Y:S02]  /*68a0*/  SEL R5, RZ, 0x1, P1 ;  /* 0x00000001ff057807 */ /* 0x000fe40000800000 */
[----:B------:R-:W-:Y:S02]  /*68b0*/  SEL R12, R12, RZ, P1 ;  /* 0x000000ff0c0c7207 */ /* 0x000fe40000800000 */
[----:B------:R-:W-:-:S03]  /*68c0*/  LOP3.LUT R5, R0, R5, RZ, 0x3c, !PT ;  /* 0x0000000500057212 */ /* 0x000fc600078e3cff */
[----:B------:R-:W-:Y:S01]  /*68d0*/  IMAD R9, R12, 0x8, R3 ;  /* 0x000000080c097824 */ /* 0x000fe200078e0203 */
[----:B------:R-:W-:Y:S01]  /*68e0*/  SHF.L.U32 R4, R5, 0x1f, RZ ;  /* 0x0000001f05047819 */ /* 0x000fe200000006ff */
[----:B0-----:R-:W-:Y:S06]  /*68f0*/  @!P0 BRA `(.L_x_183) ;  /* 0x0000000000b88947 */ /* 0x001fec0003800000 */
.L_x_193:
[----:B------:R-:W1:Y:S01]  /*6900*/  SYNCS.PHASECHK.TRANS64.TRYWAIT P0, [R9+URZ], R4 ;  /* 0x00000004090075a7 */ /* 0x000e62000800017f */
[----:B------:R-:W-:-:S05]  /*6910*/  VIADD R0, R12, 0x1 ;  /* 0x000000010c007836 */ /* 0x000fca0000000000 */
[----:B------:R-:W-:-:S04]  /*6920*/  ISETP.NE.AND P1, PT, R0, 0x3, PT ;  /* 0x000000030000780c */ /* 0x000fc80003f25270 */
[----:B0-----:R-:W-:Y:S02]  /*6930*/  SEL R2, RZ, 0x1, P1 ;  /* 0x00000001ff027807 */ /* 0x001fe40000800000 */
[----:B------:R-:W-:Y:S02]  /*6940*/  SEL R0, R0, RZ, P1 ;  /* 0x000000ff00007207 */ /* 0x000fe40000800000 */
[----:B------:R-:W-:Y:S01]  /*6950*/  LOP3.LUT R2, R5, R2, RZ, 0x3c, !PT ;  /* 0x0000000205027212 */ /* 0x000fe200078e3cff */
[----:B-1----:R-:W-:Y:S06]  /*6960*/  @!P0 BRA `(.L_x_184) ;  /* 0x0000000000b08947 */ /* 0x002fec0003800000 */
.L_x_194:
[----:B------:R-:W-:Y:S01]  /*6970*/  IMAD R3, R0, 0x8, R3 ;  /* 0x0000000800037824 */ /* 0x000fe200078e0203 */
[----:B------:R-:W-:-:S07]  /*6980*/  SHF.L.U32 R0, R2, 0x1f, RZ ;  /* 0x0000001f02007819 */ /* 0x000fce00000006ff */
.L_x_185:
[----:B-1----:R1:W2:Y:S02]  /*6990*/  SYNCS.PHASECHK.TRANS64.TRYWAIT P0, [R3+URZ], R0 ;  /* 0x00000000030075a7 */ /* 0x0022a4000800017f */
[----:B--2---:R-:W-:Y:S05]  /*69a0*/  @!P0 NANOSLEEP.SYNCS 0x989680 ;  /* 0x009896800000895d */ /* 0x004fea0003900000 */
[----:B------:R-:W2:Y:S02]  /*69b0*/  @!P0 SYNCS.PHASECHK.TRANS64 P0, [R3+URZ], R0 ;  /* 0x00000000030085a7 */ /* 0x000ea4000800007f */
[----:B--2---:R-:W-:Y:S05]  /*69c0*/  @!P0 BRA `(.L_x_185) ;  /* 0xfffffffc00f08947 */ /* 0x004fea000383ffff */
.L_x_181:
[----:B------:R-:W-:Y:S05]  /*69d0*/  BSYNC B0 ;  /* 0x0000000000007941 */ /* 0x000fea0003800000 */
.L_x_180:
[----:B------:R-:W-:Y:S05]  /*69e0*/  EXIT ;  /* 0x000000000000794d */ /* 0x000fea0003800000 */
.L_x_17:
[----:B---3--:R3:W4:Y:S02]  /*69f0*/  SYNCS.PHASECHK.TRANS64.TRYWAIT P1, [R3+URZ], R0 ;  /* 0x00000000030075a7 */ /* 0x008724000802017f */
[----:B----4-:R-:W-:Y:S05]  /*6a00*/  @!P1 NANOSLEEP.SYNCS 0x989680 ;  /* 0x009896800000995d */ /* 0x010fea0003900000 */
[----:B------:R-:W4:Y:S02]  /*6a10*/  @!P1 SYNCS.PHASECHK.TRANS64 P1, [R3+URZ], R0 ;  /* 0x00000000030095a7 */ /* 0x000f24000802007f */
[----:B----4-:R-:W-:Y:S05]  /*6a20*/  @!P1 BRA `(.L_x_17) ;  /* 0xfffffffc00f09947 */ /* 0x010fea000383ffff */
[----:B------:R-:W-:Y:S05]  /*6a30*/  BRA `(.L_x_16) ;  /* 0xffffffa400fc7947 */ /* 0x000fea000383ffff */
.L_x_22:
[----:B-1----:R1:W2:Y:S02]  /*6a40*/  SYNCS.PHASECHK.TRANS64.TRYWAIT P1, [R5+URZ], R4 ;  /* 0x00000004050075a7 */ /* 0x0022a4000802017f */
[----:B--2---:R-:W-:Y:S05]  /*6a50*/  @!P1 NANOSLEEP.SYNCS 0x989680 ;  /* 0x009896800000995d */ /* 0x004fea0003900000 */
[----:B------:R-:W2:Y:S02]  /*6a60*/  @!P1 SYNCS.PHASECHK.TRANS64 P1, [R5+URZ], R4 ;  /* 0x00000004050095a7 */ /* 0x000ea4000802007f */
[----:B--2---:R-:W-:Y:S05]  /*6a70*/  @!P1 BRA `(.L_x_22) ;  /* 0xfffffffc00f09947 */ /* 0x004fea000383ffff */
[----:B------:R-:W-:Y:S05]  /*6a80*/  BRA `(.L_x_21) ;  /* 0xffffffa800ac7947 */ /* 0x000fea000383ffff */
.L_x_167:
[----:B------:R-:W-:Y:S01]  /*6a90*/  BSSY B1, `(.L_x_186) ;  /* 0x0000006000017945 */ /* 0x000fe20003800000 */
[----:B------:R-:W-:-:S07]  /*6aa0*/  IMAD.MOV.U32 R15, RZ, RZ, -0x1 ;  /* 0xffffffffff0f7424 */ /* 0x000fce00078e00ff */
[----:B------:R-:W-:Y:S05]  /*6ab0*/  WARPSYNC.COLLECTIVE R15, `(.L_x_187) ;  /* 0x000000000f0c7348 */ /* 0x000fea0003c00000 */
[----:B------:R-:W-:Y:S02]  /*6ac0*/  ELECT P6, UR62, PT ;  /* 0x00000000003e782f */ /* 0x000fe400038c0000 */
[----:B------:R-:W-:Y:S01]  /*6ad0*/  MOV R14, UR62 ;  /* 0x0000003e000e7c02 */ /* 0x000fe20008000f00 */
[----:B------:R-:W-:Y:S10]  /*6ae0*/  ENDCOLLECTIVE ;  /* 0x000000000000791b */ /* 0x000ff40003800000 */
.L_x_187:
[----:B------:R-:W-:Y:S05]  /*6af0*/  BSYNC B1 ;  /* 0x0000000000017941 */ /* 0x000fea0003800000 */
.L_x_186:
[----:B------:R-:W-:Y:S05]  /*6b00*/  BRA `(.L_x_188) ;  /* 0xfffffff000787947 */ /* 0x000fea000383ffff */
.L_x_170:
[----:B0-----:R0:W1:Y:S02]  /*6b10*/  SYNCS.PHASECHK.TRANS64.TRYWAIT P1, [R14+URZ+0x18], R7 ;  /* 0x000018070e0075a7 */ /* 0x001064000802017f */
[----:B-1----:R-:W-:Y:S05]  /*6b20*/  @!P1 NANOSLEEP.SYNCS 0x989680 ;  /* 0x009896800000995d */ /* 0x002fea0003900000 */
[----:B------:R-:W1:Y:S02]  /*6b30*/  @!P1 SYNCS.PHASECHK.TRANS64 P1, [R14+URZ+0x18], R7 ;  /* 0x000018070e0095a7 */ /* 0x000e64000802007f */
[----:B-1----:R-:W-:Y:S05]  /*6b40*/  @!P1 BRA `(.L_x_170) ;  /* 0xfffffffc00f09947 */ /* 0x002fea000383ffff */
[----:B------:R-:W-:Y:S05]  /*6b50*/  BRA `(.L_x_189) ;  /* 0xfffffff000ac7947 */ /* 0x000fea000383ffff */
.L_x_179:
[----:B------:R-:W-:Y:S01]  /*6b60*/  BSSY B0, `(.L_x_190) ;  /* 0x0000006000007945 */ /* 0x000fe20003800000 */
[----:B------:R-:W-:-:S07]  /*6b70*/  IMAD.MOV.U32 R15, RZ, RZ, -0x1 ;  /* 0xffffffffff0f7424 */ /* 0x000fce00078e00ff */
[----:B------:R-:W-:Y:S05]  /*6b80*/  WARPSYNC.COLLECTIVE R15, `(.L_x_191) ;  /* 0x000000000f0c7348 */ /* 0x000fea0003c00000 */
[----:B------:R-:W-:Y:S02]  /*6b90*/  ELECT P6, UR62, PT ;  /* 0x00000000003e782f */ /* 0x000fe400038c0000 */
[----:B------:R-:W-:Y:S01]  /*6ba0*/  MOV R14, UR62 ;  /* 0x0000003e000e7c02 */ /* 0x000fe20008000f00 */
[----:B------:R-:W-:Y:S10]  /*6bb0*/  ENDCOLLECTIVE ;  /* 0x000000000000791b */ /* 0x000ff40003800000 */
.L_x_191:
[----:B------:R-:W-:Y:S05]  /*6bc0*/  BSYNC B0 ;  /* 0x0000000000007941 */ /* 0x000fea0003800000 */
.L_x_190:
[----:B------:R-:W-:Y:S05]  /*6bd0*/  BRA `(.L_x_192) ;  /* 0xfffffff800f47947 */ /* 0x000fea000383ffff */
.L_x_183:
[----:B0-----:R0:W1:Y:S02]  /*6be0*/  SYNCS.PHASECHK.TRANS64.TRYWAIT P0, [R7+URZ], R2 ;  /* 0x00000002070075a7 */ /* 0x001064000800017f */
[----:B-1----:R-:W-:Y:S05]  /*6bf0*/  @!P0 NANOSLEEP.SYNCS 0x989680 ;  /* 0x009896800000895d */ /* 0x002fea0003900000 */
[----:B------:R-:W1:Y:S02]  /*6c00*/  @!P0 SYNCS.PHASECHK.TRANS64 P0, [R7+URZ], R2 ;  /* 0x00000002070085a7 */ /* 0x000e64000800007f */
[----:B-1----:R-:W-:Y:S05]  /*6c10*/  @!P0 BRA `(.L_x_183) ;  /* 0xfffffffc00f08947 */ /* 0x002fea000383ffff */
[----:B------:R-:W-:Y:S05]  /*6c20*/  BRA `(.L_x_193) ;  /* 0xfffffffc00347947 */ /* 0x000fea000383ffff */
.L_x_184:
[----:B0-----:R0:W1:Y:S02]  /*6c30*/  SYNCS.PHASECHK.TRANS64.TRYWAIT P0, [R9+URZ], R4 ;  /* 0x00000004090075a7 */ /* 0x001064000800017f */
[----:B-1----:R-:W-:Y:S05]  /*6c40*/  @!P0 NANOSLEEP.SYNCS 0x989680 ;  /* 0x009896800000895d */ /* 0x002fea0003900000 */
[----:B------:R-:W1:Y:S02]  /*6c50*/  @!P0 SYNCS.PHASECHK.TRANS64 P0, [R9+URZ], R4 ;  /* 0x00000004090085a7 */ /* 0x000e64000800007f */
[----:B-1----:R-:W-:Y:S05]  /*6c60*/  @!P0 BRA `(.L_x_184) ;  /* 0xfffffffc00f08947 */ /* 0x002fea000383ffff */
[----:B------:R-:W-:Y:S05]  /*6c70*/  BRA `(.L_x_194) ;  /* 0xfffffffc003c7947 */ /* 0x000fea000383ffff */
.L_x_195:
[----:B------:R-:W-:-:S00]  /*6c80*/  BRA `(.L_x_195) ;  /* 0xfffffffc00fc7947 */ /* 0x000fc0000383ffff */
[----:B------:R-:W-:-:S00]  /*6c90*/  NOP ;  /* 0x0000000000007918 */ /* 0x000fc00000000000 */
        /* <DEDUP_REMOVED lines=14> */
.L_x_196:


//--------------------- .nv.global.init           --------------------------
	.section	.nv.global.init,"aw",@progbits
.nv.global.init:
	.type		$str$22,@object
	.size		$str$22,($str$23 - $str$22)
$str$22:
        /*0000*/ 	.byte	0x6b, 0x5f, 0x74, 0x69, 0x6c, 0x65, 0x5f, 0x63, 0x6f, 0x75, 0x6e, 0x74, 0x20, 0x3e, 0x3d, 0x20
        /*0010*/ 	.byte	0x31, 0x00
	.type		$str$23,@object
	.size		$str$23,(__unnamed_1 - $str$23)
$str$23:
        /*0012*/ 	.byte	0x2f, 0x74, 0x6d, 0x70, 0x2f, 0x63, 0x75, 0x74, 0x6c, 0x61, 0x73, 0x73, 0x5f, 0x73, 0x77, 0x65
        /*0022*/ 	.byte	0x65, 0x70, 0x5f, 0x73, 0x72, 0x63, 0x2f, 0x69, 0x6e, 0x63, 0x6c, 0x75, 0x64, 0x65, 0x2f, 0x63
        /*0032*/ 	.byte	0x75, 0x74, 0x6c, 0x61, 0x73, 0x73, 0x2f, 0x67, 0x65, 0x6d, 0x6d, 0x2f, 0x63, 0x6f, 0x6c, 0x6c
        /*0042*/ 	.byte	0x65, 0x63, 0x74, 0x69, 0x76, 0x65, 0x2f, 0x73, 0x6d, 0x39, 0x30, 0x5f, 0x6d, 0x6d, 0x61, 0x5f
        /*0052*/ 	.byte	0x74, 0x6d, 0x61, 0x5f, 0x67, 0x6d, 0x6d, 0x61, 0x5f, 0x73, 0x73, 0x5f, 0x77, 0x61, 0x72, 0x70
        /*0062*/ 	.byte	0x73, 0x70, 0x65, 0x63, 0x69, 0x61, 0x6c, 0x69, 0x7a, 0x65, 0x64, 0x2e, 0x68, 0x70, 0x70, 0x00
	.type		__unnamed_1,@object
	.size		__unnamed_1,(.L_0 - __unnamed_1)
__unnamed_1:
        /*0072*/ 	.byte	0x76, 0x6f, 0x69, 0x64, 0x20, 0x63, 0x75, 0x74, 0x6c, 0x61, 0x73, 0x73, 0x3a, 0x3a, 0x67, 0x65
        /* <DEDUP_REMOVED lines=171> */
        /*0b32*/ 	.byte	0x75, 0x74, 0x65, 0x3a, 0x3a, 0x69, 0x64, 0x65, 0x6e, 0x74, 0x69, 0x74, 0x79, 0x5d, 0x00
.L_0:


//--------------------- .nv.shared._ZN7cutlass13device_kernelINS_4gemm6kernel13GemmUniversalIN4cute5tupleIJiiiiEEENS1_10collective13CollectiveMmaINS1_34MainloopSm90TmaGmmaWarpSpecializedILi3ENS5_IJNS4_1CILi1EEESB_SB_EEENS1_35KernelTmaWarpSpecializedCooperativeEEENS5_IJNSA_ILi128EEESF_NSA_ILi64EEEEEEaNS5_IJlSB_lEEEaSI_NS4_8TiledMMAINS4_8MMA_AtomIJNS4_4SM904GMMA27MMA_64x128x32_S32S8S8_SS_TNEEEENS4_6LayoutINS5_IJNSA_ILi2EEESB_SB_EEENS5_IJSB_NSA_ILi0EEESS_EEEEENS5_IJNS4_10UnderscoreESV_SV_EEEEENS4_13SM90_TMA_LOADENS4_14ComposedLayoutINS4_7SwizzleILi2ELi4ELi3EEENS4_18smem_ptr_flag_bitsILi8EEENSP_INS5_IJNSA_ILi8EEESG_EEENS5_IJSG_SB_EEEEEEEvNS4_8identityESY_S18_vS19_EENS_8epilogue10collective6detail29Sm90TmaWarpSpecializedAdapterINS1C_15DefaultEpilogueIaSI_SI_NS1B_6thread17LinearCombinationIaLi1EiiLNS1G_9ScaleType4KindE0ELNS_15FloatRoundStyleE2EaEENS1_15EpilogueDefaultEEEEEvvEEEEvNT_6ParamsE --------------------------
	.section	.nv.shared._ZN7cutlass13device_kernelINS_4gemm6kernel13GemmUniversalIN4cute5tupleIJiiiiEEENS1_10collective13CollectiveMmaINS1_34MainloopSm90TmaGmmaWarpSpecializedILi3ENS5_IJNS4_1CILi1EEESB_SB_EEENS1_35KernelTmaWarpSpecializedCooperativeEEENS5_IJNSA_ILi128EEESF_NSA_ILi64EEEEEEaNS5_IJlSB_lEEEaSI_NS4_8TiledMMAINS4_8MMA_AtomIJNS4_4SM904GMMA27MMA_64x128x32_S32S8S8_SS_TNEEEENS4_6LayoutINS5_IJNSA_ILi2EEESB_SB_EEENS5_IJSB_NSA_ILi0EEESS_EEEEENS5_IJNS4_10UnderscoreESV_SV_EEEEENS4_13SM90_TMA_LOADENS4_14ComposedLayoutINS4_7SwizzleILi2ELi4ELi3EEENS4_18smem_ptr_flag_bitsILi8EEENSP_INS5_IJNSA_ILi8EEESG_EEENS5_IJSG_SB_EEEEEEEvNS4_8identityESY_S18_vS19_EENS_8epilogue10collective6detail29Sm90TmaWarpSpecializedAdapterINS1C_15DefaultEpilogueIaSI_SI_NS1B_6thread17LinearCombinationIaLi1EiiLNS1G_9ScaleType4KindE0ELNS_15FloatRoundStyleE2EaEENS1_15EpilogueDefaultEEEEEvvEEEEvNT_6ParamsE,"aw",@nobits
	.sectionflags	@""
	.align	16
	.zero		1024


//--------------------- .nv.shared.reserved.0     --------------------------
	.section	.nv.shared.reserved.0,"aw",@nobits
	.weak		__nv_reservedSMEM_offset_0_alias
	.size		__nv_reservedSMEM_offset_0_alias, 0, 0
	.other		__nv_reservedSMEM_offset_0_alias,@"STO_CUDA_RESERVED_SHARED STV_DEFAULT"
__nv_reservedSMEM_offset_0_alias:
	.zero		0


//--------------------- .nv.global                --------------------------
	.section	.nv.global,"aw",@nobits
.nv.global:
	.type		_ZN39_INTERNAL_a9ef98fa_4_k_cu_1f1fc75c_44694cute1_E,@object
	.size		_ZN39_INTERNAL_a9ef98fa_4_k_cu_1f1fc75c_44694cute1_E,(_ZN39_INTERNAL_a9ef98fa_4_k_cu_1f1fc75c_44694cuda3std3__45__cpo6cbeginE - _ZN39_INTERNAL_a9ef98fa_4_k_cu_1f1fc75c_44694cute1_E)
_ZN39_INTERNAL_a9ef98fa_4_k_cu_1f1fc75c_44694cute1_E:
	.zero		1
	.type		_ZN39_INTERNAL_a9ef98fa_4_k_cu_1f1fc75c_44694cuda3std3__45__cpo6cbeginE,@object
	.size		_ZN39_INTERNAL_a9ef98fa_4_k_cu_1f1fc75c_44694cuda3std3__45__cpo6cbeginE,(_ZN39_INTERNAL_a9ef98fa_4_k_cu_1f1fc75c_44694cuda3std3__48in_placeE - _ZN39_INTERNAL_a9ef98fa_4_k_cu_1f1fc75c_44694cuda3std3__45__cpo6cbeginE)
_ZN39_INTERNAL_a9ef98fa_4_k_cu_1f1fc75c_44694cuda3std3__45__cpo6cbeginE:
	.zero		1
	.type		_ZN39_INTERNAL_a9ef98fa_4_k_cu_1f1fc75c_44694cuda3std3__48in_placeE,@object
	.size		_ZN39_INTERNAL_a9ef98fa_4_k_cu_1f1fc75c_44694cuda3std3__48in_placeE,(_ZN39_INTERNAL_a9ef98fa_4_k_cu_1f1fc75c_44694cuda3std6ranges3__45__cpo9iter_moveE - _ZN39_INTERNAL_a9ef98fa_4_k_cu_1f1fc75c_44694cuda3std3__48in_placeE)
_ZN39_INTERNAL_a9ef98fa_4_k_cu_1f1fc75c_44694cuda3std3__48in_placeE:
	.zero		1
	.type		_ZN39_INTERNAL_a9ef98fa_4_k_cu_1f1fc75c_44694cuda3std6ranges3__45__cpo9iter_moveE,@object
	.size		_ZN39_INTERNAL_a9ef98fa_4_k_cu_1f1fc75c_44694cuda3std6ranges3__45__cpo9iter_moveE,(_ZN39_INTERNAL_a9ef98fa_4_k_cu_1f1fc75c_44694cuda3std3__45__cpo5beginE - _ZN39_INTERNAL_a9ef98fa_4_k_cu_1f1fc75c_44694cuda3std6ranges3__45__cpo9iter_moveE)
_ZN39_INTERNAL_a9ef98fa_4_k_cu_1f1fc75c_44694cuda3std6ranges3__45__cpo9iter_moveE:
	.zero		1
	.type		_ZN39_INTERNAL_a9ef98fa_4_k_cu_1f1fc75c_44694cuda3std3__45__cpo5beginE,@object
	.size		_ZN39_INTERNAL_a9ef98fa_4_k_cu_1f1fc75c_44694cuda3std3__45__cpo5beginE,(_ZN39_INTERNAL_a9ef98fa_4_k_cu_1f1fc75c_44694cuda3std3__441_GLOBAL__N__a9ef98fa_4_k_cu_1f1fc75c_44696ignoreE - _ZN39_INTERNAL_a9ef98fa_4_k_cu_1f1fc75c_44694cuda3std3__45__cpo5beginE)
_ZN39_INTERNAL_a9ef98fa_4_k_cu_1f1fc75c_44694cuda3std3__45__cpo5beginE:
	.zero		1
	.type		_ZN39_INTERNAL_a9ef98fa_4_k_cu_1f1fc75c_44694cuda3std3__441_GLOBAL__N__a9ef98fa_4_k_cu_1f1fc75c_44696ignoreE,@object
	.size		_ZN39_INTERNAL_a9ef98fa_4_k_cu_1f1fc75c_44694cuda3std3__441_GLOBAL__N__a9ef98fa_4_k_cu_1f1fc75c_44696ignoreE,(_ZN39_INTERNAL_a9ef98fa_4_k_cu_1f1fc75c_44694cute7productE - _ZN39_INTERNAL_a9ef98fa_4_k_cu_1f1fc75c_44694cuda3std3__441_GLOBAL__N__a9ef98fa_4_k_cu_1f1fc75c_44696ignoreE)
_ZN39_INTERNAL_a9ef98fa_4_k_cu_1f1fc75c_44694cuda3std3__441_GLOBAL__N__a9ef98fa_4_k_cu_1f1fc75c_44696ignoreE:
	.zero		1
	.type		_ZN39_INTERNAL_a9ef98fa_4_k_cu_1f1fc75c_44694cute7productE,@object
	.size		_ZN39_INTERNAL_a9ef98fa_4_k_cu_1f1fc75c_44694cute7productE,(_ZN39_INTERNAL_a9ef98fa_4_k_cu_1f1fc75c_44694cuda3std3__45__cpo3endE - _ZN39_INTERNAL_a9ef98fa_4_k_cu_1f1fc75c_44694cute7productE)
_ZN39_INTERNAL_a9ef98fa_4_k_cu_1f1fc75c_44694cute7productE:
	.zero		1
	.type		_ZN39_INTERNAL_a9ef98fa_4_k_cu_1f1fc75c_44694cuda3std3__45__cpo3endE,@object
	.size		_ZN39_INTERNAL_a9ef98fa_4_k_cu_1f1fc75c_44694cuda3std3__45__cpo3endE,(_ZN39_INTERNAL_a9ef98fa_4_k_cu_1f1fc75c_44694cuda3std3__419piecewise_constructE - _ZN39_INTERNAL_a9ef98fa_4_k_cu_1f1fc75c_44694cuda3std3__45__cpo3endE)
_ZN39_INTERNAL_a9ef98fa_4_k_cu_1f1fc75c_44694cuda3std3__45__cpo3endE:
	.zero		1
	.type		_ZN39_INTERNAL_a9ef98fa_4_k_cu_1f1fc75c_44694cuda3std3__419piecewise_constructE,@object
	.size		_ZN39_INTERNAL_a9ef98fa_4_k_cu_1f1fc75c_44694cuda3std3__419piecewise_constructE,(_ZN39_INTERNAL_a9ef98fa_4_k_cu_1f1fc75c_44694cuda3std3__45__cpo4cendE - _ZN39_INTERNAL_a9ef98fa_4_k_cu_1f1fc75c_44694cuda3std3__419piecewise_constructE)
_ZN39_INTERNAL_a9ef98fa_4_k_cu_1f1fc75c_44694cuda3std3__419piecewise_constructE:
	.zero		1
	.type		_ZN39_INTERNAL_a9ef98fa_4_k_cu_1f1fc75c_44694cuda3std3__45__cpo4cendE,@object
	.size		_ZN39_INTERNAL_a9ef98fa_4_k_cu_1f1fc75c_44694cuda3std3__45__cpo4cendE,(_ZN39_INTERNAL_a9ef98fa_4_k_cu_1f1fc75c_44694cuda3std6ranges3__45__cpo4swapE - _ZN39_INTERNAL_a9ef98fa_4_k_cu_1f1fc75c_44694cuda3std3__45__cpo4cendE)
_ZN39_INTERNAL_a9ef98fa_4_k_cu_1f1fc75c_44694cuda3std3__45__cpo4cendE:
	.zero		1
	.type		_ZN39_INTERNAL_a9ef98fa_4_k_cu_1f1fc75c_44694cuda3std6ranges3__45__cpo4swapE,@object
	.size		_ZN39_INTERNAL_a9ef98fa_4_k_cu_1f1fc75c_44694cuda3std6ranges3__45__cpo4swapE,(.L_8 - _ZN39_INTERNAL_a9ef98fa_4_k_cu_1f1fc75c_44694cuda3std6ranges3__45__cpo4swapE)
_ZN39_INTERNAL_a9ef98fa_4_k_cu_1f1fc75c_44694cuda3std6ranges3__45__cpo4swapE:
	.zero		1
.L_8:


//--------------------- .nv.constant0._ZN7cutlass13device_kernelINS_4gemm6kernel13GemmUniversalIN4cute5tupleIJiiiiEEENS1_10collective13CollectiveMmaINS1_34MainloopSm90TmaGmmaWarpSpecializedILi3ENS5_IJNS4_1CILi1EEESB_SB_EEENS1_35KernelTmaWarpSpecializedCooperativeEEENS5_IJNSA_ILi128EEESF_NSA_ILi64EEEEEEaNS5_IJlSB_lEEEaSI_NS4_8TiledMMAINS4_8MMA_AtomIJNS4_4SM904GMMA27MMA_64x128x32_S32S8S8_SS_TNEEEENS4_6LayoutINS5_IJNSA_ILi2EEESB_SB_EEENS5_IJSB_NSA_ILi0EEESS_EEEEENS5_IJNS4_10UnderscoreESV_SV_EEEEENS4_13SM90_TMA_LOADENS4_14ComposedLayoutINS4_7SwizzleILi2ELi4ELi3EEENS4_18smem_ptr_flag_bitsILi8EEENSP_INS5_IJNSA_ILi8EEESG_EEENS5_IJSG_SB_EEEEEEEvNS4_8identityESY_S18_vS19_EENS_8epilogue10collective6detail29Sm90TmaWarpSpecializedAdapterINS1C_15DefaultEpilogueIaSI_SI_NS1B_6thread17LinearCombinationIaLi1EiiLNS1G_9ScaleType4KindE0ELNS_15FloatRoundStyleE2EaEENS1_15EpilogueDefaultEEEEEvvEEEEvNT_6ParamsE --------------------------
	.section	.nv.constant0._ZN7cutlass13device_kernelINS_4gemm6kernel13GemmUniversalIN4cute5tupleIJiiiiEEENS1_10collective13CollectiveMmaINS1_34MainloopSm90TmaGmmaWarpSpecializedILi3ENS5_IJNS4_1CILi1EEESB_SB_EEENS1_35KernelTmaWarpSpecializedCooperativeEEENS5_IJNSA_ILi128EEESF_NSA_ILi64EEEEEEaNS5_IJlSB_lEEEaSI_NS4_8TiledMMAINS4_8MMA_AtomIJNS4_4SM904GMMA27MMA_64x128x32_S32S8S8_SS_TNEEEENS4_6LayoutINS5_IJNSA_ILi2EEESB_SB_EEENS5_IJSB_NSA_ILi0EEESS_EEEEENS5_IJNS4_10UnderscoreESV_SV_EEEEENS4_13SM90_TMA_LOADENS4_14ComposedLayoutINS4_7SwizzleILi2ELi4ELi3EEENS4_18smem_ptr_flag_bitsILi8EEENSP_INS5_IJNSA_ILi8EEESG_EEENS5_IJSG_SB_EEEEEEEvNS4_8identityESY_S18_vS19_EENS_8epilogue10collective6detail29Sm90TmaWarpSpecializedAdapterINS1C_15DefaultEpilogueIaSI_SI_NS1B_6thread17LinearCombinationIaLi1EiiLNS1G_9ScaleType4KindE0ELNS_15FloatRoundStyleE2EaEENS1_15EpilogueDefaultEEEEEvvEEEEvNT_6ParamsE,"a",@progbits
	.sectionflags	@""
	.align	4
.nv.constant0._ZN7cutlass13device_kernelINS_4gemm6kernel13GemmUniversalIN4cute5tupleIJiiiiEEENS1_10collective13CollectiveMmaINS1_34MainloopSm90TmaGmmaWarpSpecializedILi3ENS5_IJNS4_1CILi1EEESB_SB_EEENS1_35KernelTmaWarpSpecializedCooperativeEEENS5_IJNSA_ILi128EEESF_NSA_ILi64EEEEEEaNS5_IJlSB_lEEEaSI_NS4_8TiledMMAINS4_8MMA_AtomIJNS4_4SM904GMMA27MMA_64x128x32_S32S8S8_SS_TNEEEENS4_6LayoutINS5_IJNSA_ILi2EEESB_SB_EEENS5_IJSB_NSA_ILi0EEESS_EEEEENS5_IJNS4_10UnderscoreESV_SV_EEEEENS4_13SM90_TMA_LOADENS4_14ComposedLayoutINS4_7SwizzleILi2ELi4ELi3EEENS4_18smem_ptr_flag_bitsILi8EEENSP_INS5_IJNSA_ILi8EEESG_EEENS5_IJSG_SB_EEEEEEEvNS4_8identityESY_S18_vS19_EENS_8epilogue10collective6detail29Sm90TmaWarpSpecializedAdapterINS1C_15DefaultEpilogueIaSI_SI_NS1B_6thread17LinearCombinationIaLi1EiiLNS1G_9ScaleType4KindE0ELNS_15FloatRoundStyleE2EaEENS1_15EpilogueDefaultEEEEEvvEEEEvNT_6ParamsE:
	.zero		1664


//--------------------- SYMBOLS --------------------------

	.type		.nv.reservedSmem.offset0,@object
	.size		.nv.reservedSmem.offset0,0x4
	.type		__assertfail,@function
